//
// Generated by NVIDIA NVVM Compiler
//
// Compiler Build ID: CL-36424714
// Cuda compilation tools, release 13.0, V13.0.88
// Based on NVVM 20.0.0
//

.version 9.0
.target sm_100
.address_size 64

	// .globl	nullSpace1dBatchKernel

.visible .entry nullSpace1dBatchKernel(
	.param .u64 .ptr .align 1 nullSpace1dBatchKernel_param_0,
	.param .u32 nullSpace1dBatchKernel_param_1,
	.param .u64 .ptr .align 1 nullSpace1dBatchKernel_param_2,
	.param .u32 nullSpace1dBatchKernel_param_3,
	.param .u32 nullSpace1dBatchKernel_param_4,
	.param .u32 nullSpace1dBatchKernel_param_5,
	.param .f64 nullSpace1dBatchKernel_param_6,
	.param .u64 .ptr .align 1 nullSpace1dBatchKernel_param_7
)
{
	.reg .pred 	%p<58>;
	.reg .b32 	%r<237>;
	.reg .b64 	%rd<306>;
	.reg .b64 	%fd<143>;

	ld.param.u64 	%rd12, [nullSpace1dBatchKernel_param_0];
	ld.param.u32 	%r95, [nullSpace1dBatchKernel_param_1];
	ld.param.u64 	%rd13, [nullSpace1dBatchKernel_param_2];
	ld.param.u32 	%r96, [nullSpace1dBatchKernel_param_3];
	ld.param.u32 	%r98, [nullSpace1dBatchKernel_param_4];
	ld.param.u32 	%r233, [nullSpace1dBatchKernel_param_5];
	ld.param.f64 	%fd6, [nullSpace1dBatchKernel_param_6];
	ld.param.u64 	%rd14, [nullSpace1dBatchKernel_param_7];
	mov.u32 	%r99, %ctaid.x;
	mov.u32 	%r100, %ntid.x;
	mov.u32 	%r101, %tid.x;
	mad.lo.s32 	%r1, %r99, %r100, %r101;
	setp.ge.s32 	%p2, %r1, %r98;
	@%p2 bra 	$L__BB0_43;
	cvta.to.global.u64 	%rd15, %rd13;
	cvta.to.global.u64 	%rd16, %rd12;
	cvta.to.global.u64 	%rd17, %rd14;
	mul.lo.s32 	%r103, %r95, %r1;
	mul.lo.s32 	%r104, %r103, %r233;
	mul.wide.s32 	%rd18, %r104, 8;
	add.s64 	%rd1, %rd16, %rd18;
	mul.lo.s32 	%r105, %r233, %r1;
	mul.wide.s32 	%rd19, %r105, 4;
	add.s64 	%rd2, %rd17, %rd19;
	mul.lo.s32 	%r106, %r96, %r1;
	mul.wide.s32 	%rd20, %r106, 8;
	add.s64 	%rd3, %rd15, %rd20;
	setp.lt.s32 	%p3, %r233, 1;
	mov.b32 	%r204, 0;
	mov.u32 	%r220, %r204;
	@%p3 bra 	$L__BB0_8;
	and.b32  	%r2, %r233, 15;
	and.b32  	%r3, %r233, 7;
	and.b32  	%r4, %r233, 3;
	and.b32  	%r5, %r233, 2147483640;
	mov.b32 	%r202, 0;
	mov.u32 	%r220, %r202;
	mov.u32 	%r204, %r202;
$L__BB0_3:
	mul.lo.s32 	%r14, %r202, %r95;
	mov.u32 	%r205, %r220;
$L__BB0_4:
	mov.u32 	%r15, %r205;
	add.s32 	%r108, %r15, %r14;
	mul.wide.s32 	%rd21, %r108, 8;
	add.s64 	%rd22, %rd1, %rd21;
	ld.global.f64 	%fd7, [%rd22];
	abs.f64 	%fd8, %fd7;
	setp.le.f64 	%p4, %fd8, %fd6;
	setp.lt.s32 	%p5, %r15, %r233;
	and.pred  	%p6, %p5, %p4;
	add.s32 	%r205, %r15, 1;
	@%p6 bra 	$L__BB0_4;
	mul.wide.u32 	%rd23, %r220, 8;
	add.s64 	%rd4, %rd1, %rd23;
	setp.ne.s32 	%p7, %r15, %r220;
	@%p7 bra 	$L__BB0_44;
	mul.wide.u32 	%rd186, %r220, 4;
	add.s64 	%rd187, %rd2, %rd186;
	st.global.u32 	[%rd187], %r220;
	bra.uni 	$L__BB0_59;
$L__BB0_7:
	selp.u32 	%r163, 1, 0, %p57;
	add.s32 	%r204, %r204, %r163;
	not.pred 	%p31, %p57;
	selp.u32 	%r164, 1, 0, %p31;
	add.s32 	%r220, %r220, %r164;
	add.s32 	%r202, %r202, 1;
	setp.eq.s32 	%p32, %r202, %r233;
	@%p32 bra 	$L__BB0_8;
	bra.uni 	$L__BB0_3;
$L__BB0_8:
	setp.ge.s32 	%p33, %r220, %r233;
	@%p33 bra 	$L__BB0_21;
	sub.s32 	%r8, %r233, %r220;
	and.b32  	%r9, %r8, 15;
	sub.s32 	%r165, %r220, %r233;
	setp.gt.u32 	%p34, %r165, -16;
	@%p34 bra 	$L__BB0_12;
	and.b32  	%r10, %r8, -16;
	mov.b32 	%r221, 0;
$L__BB0_11:
	.pragma "nounroll";
	mul.wide.u32 	%rd273, %r220, 4;
	add.s64 	%rd274, %rd2, %rd273;
	st.global.u32 	[%rd274], %r220;
	add.s32 	%r167, %r220, 1;
	st.global.u32 	[%rd274+4], %r167;
	add.s32 	%r168, %r220, 2;
	st.global.u32 	[%rd274+8], %r168;
	add.s32 	%r169, %r220, 3;
	st.global.u32 	[%rd274+12], %r169;
	add.s32 	%r170, %r220, 4;
	st.global.u32 	[%rd274+16], %r170;
	add.s32 	%r171, %r220, 5;
	st.global.u32 	[%rd274+20], %r171;
	add.s32 	%r172, %r220, 6;
	st.global.u32 	[%rd274+24], %r172;
	add.s32 	%r173, %r220, 7;
	st.global.u32 	[%rd274+28], %r173;
	add.s32 	%r174, %r220, 8;
	st.global.u32 	[%rd274+32], %r174;
	add.s32 	%r175, %r220, 9;
	st.global.u32 	[%rd274+36], %r175;
	add.s32 	%r176, %r220, 10;
	st.global.u32 	[%rd274+40], %r176;
	add.s32 	%r177, %r220, 11;
	st.global.u32 	[%rd274+44], %r177;
	add.s32 	%r178, %r220, 12;
	st.global.u32 	[%rd274+48], %r178;
	add.s32 	%r179, %r220, 13;
	st.global.u32 	[%rd274+52], %r179;
	add.s32 	%r180, %r220, 14;
	st.global.u32 	[%rd274+56], %r180;
	add.s32 	%r181, %r220, 15;
	st.global.u32 	[%rd274+60], %r181;
	add.s32 	%r220, %r220, 16;
	add.s32 	%r221, %r221, 16;
	setp.eq.s32 	%p35, %r221, %r10;
	@%p35 bra 	$L__BB0_12;
	bra.uni 	$L__BB0_11;
$L__BB0_12:
	setp.eq.s32 	%p36, %r9, 0;
	@%p36 bra 	$L__BB0_21;
	and.b32  	%r41, %r8, 7;
	setp.lt.u32 	%p37, %r9, 8;
	@%p37 bra 	$L__BB0_15;
	mul.wide.u32 	%rd275, %r220, 4;
	add.s64 	%rd276, %rd2, %rd275;
	st.global.u32 	[%rd276], %r220;
	add.s32 	%r182, %r220, 1;
	st.global.u32 	[%rd276+4], %r182;
	add.s32 	%r183, %r220, 2;
	st.global.u32 	[%rd276+8], %r183;
	add.s32 	%r184, %r220, 3;
	st.global.u32 	[%rd276+12], %r184;
	add.s32 	%r185, %r220, 4;
	st.global.u32 	[%rd276+16], %r185;
	add.s32 	%r186, %r220, 5;
	st.global.u32 	[%rd276+20], %r186;
	add.s32 	%r187, %r220, 6;
	st.global.u32 	[%rd276+24], %r187;
	add.s32 	%r188, %r220, 7;
	st.global.u32 	[%rd276+28], %r188;
	add.s32 	%r220, %r220, 8;
$L__BB0_15:
	setp.eq.s32 	%p38, %r41, 0;
	@%p38 bra 	$L__BB0_21;
	and.b32  	%r44, %r8, 3;
	setp.lt.u32 	%p39, %r41, 4;
	@%p39 bra 	$L__BB0_18;
	mul.wide.u32 	%rd277, %r220, 4;
	add.s64 	%rd278, %rd2, %rd277;
	st.global.u32 	[%rd278], %r220;
	add.s32 	%r189, %r220, 1;
	st.global.u32 	[%rd278+4], %r189;
	add.s32 	%r190, %r220, 2;
	st.global.u32 	[%rd278+8], %r190;
	add.s32 	%r191, %r220, 3;
	st.global.u32 	[%rd278+12], %r191;
	add.s32 	%r220, %r220, 4;
$L__BB0_18:
	setp.eq.s32 	%p40, %r44, 0;
	@%p40 bra 	$L__BB0_21;
	mov.b32 	%r219, 0;
$L__BB0_20:
	.pragma "nounroll";
	mul.wide.u32 	%rd279, %r220, 4;
	add.s64 	%rd280, %rd2, %rd279;
	st.global.u32 	[%rd280], %r220;
	add.s32 	%r220, %r220, 1;
	add.s32 	%r219, %r219, 1;
	setp.ne.s32 	%p41, %r219, %r44;
	@%p41 bra 	$L__BB0_20;
$L__BB0_21:
	add.s32 	%r224, %r233, -1;
	sub.s32 	%r52, %r233, %r204;
	setp.le.s32 	%p42, %r224, %r52;
	@%p42 bra 	$L__BB0_34;
	add.s32 	%r53, %r204, -1;
	add.s32 	%r193, %r204, -2;
	and.b32  	%r54, %r53, 15;
	setp.lt.u32 	%p43, %r193, 15;
	@%p43 bra 	$L__BB0_25;
	and.b32  	%r55, %r53, -16;
	mov.b32 	%r223, 0;
$L__BB0_24:
	.pragma "nounroll";
	mul.wide.s32 	%rd281, %r224, 8;
	add.s64 	%rd282, %rd3, %rd281;
	mov.b64 	%rd283, 0;
	st.global.u64 	[%rd282], %rd283;
	st.global.u64 	[%rd282+-8], %rd283;
	st.global.u64 	[%rd282+-16], %rd283;
	st.global.u64 	[%rd282+-24], %rd283;
	st.global.u64 	[%rd282+-32], %rd283;
	st.global.u64 	[%rd282+-40], %rd283;
	st.global.u64 	[%rd282+-48], %rd283;
	st.global.u64 	[%rd282+-56], %rd283;
	st.global.u64 	[%rd282+-64], %rd283;
	st.global.u64 	[%rd282+-72], %rd283;
	st.global.u64 	[%rd282+-80], %rd283;
	st.global.u64 	[%rd282+-88], %rd283;
	st.global.u64 	[%rd282+-96], %rd283;
	st.global.u64 	[%rd282+-104], %rd283;
	st.global.u64 	[%rd282+-112], %rd283;
	st.global.u64 	[%rd282+-120], %rd283;
	add.s32 	%r224, %r224, -16;
	add.s32 	%r223, %r223, 16;
	setp.ne.s32 	%p44, %r223, %r55;
	@%p44 bra 	$L__BB0_24;
$L__BB0_25:
	setp.eq.s32 	%p45, %r54, 0;
	@%p45 bra 	$L__BB0_34;
	and.b32  	%r65, %r53, 7;
	setp.lt.u32 	%p46, %r54, 8;
	@%p46 bra 	$L__BB0_28;
	mul.wide.s32 	%rd284, %r224, 8;
	add.s64 	%rd285, %rd3, %rd284;
	mov.b64 	%rd286, 0;
	st.global.u64 	[%rd285], %rd286;
	st.global.u64 	[%rd285+-8], %rd286;
	st.global.u64 	[%rd285+-16], %rd286;
	st.global.u64 	[%rd285+-24], %rd286;
	st.global.u64 	[%rd285+-32], %rd286;
	st.global.u64 	[%rd285+-40], %rd286;
	st.global.u64 	[%rd285+-48], %rd286;
	st.global.u64 	[%rd285+-56], %rd286;
	add.s32 	%r224, %r224, -8;
$L__BB0_28:
	setp.eq.s32 	%p47, %r65, 0;
	@%p47 bra 	$L__BB0_34;
	and.b32  	%r68, %r53, 3;
	setp.lt.u32 	%p48, %r65, 4;
	@%p48 bra 	$L__BB0_31;
	mul.wide.s32 	%rd287, %r224, 8;
	add.s64 	%rd288, %rd3, %rd287;
	mov.b64 	%rd289, 0;
	st.global.u64 	[%rd288], %rd289;
	st.global.u64 	[%rd288+-8], %rd289;
	st.global.u64 	[%rd288+-16], %rd289;
	st.global.u64 	[%rd288+-24], %rd289;
	add.s32 	%r224, %r224, -4;
$L__BB0_31:
	setp.eq.s32 	%p49, %r68, 0;
	@%p49 bra 	$L__BB0_34;
	mov.b32 	%r228, 0;
$L__BB0_33:
	.pragma "nounroll";
	mul.wide.s32 	%rd290, %r224, 8;
	add.s64 	%rd291, %rd3, %rd290;
	mov.b64 	%rd292, 0;
	st.global.u64 	[%rd291], %rd292;
	add.s32 	%r224, %r224, -1;
	add.s32 	%r228, %r228, 1;
	setp.ne.s32 	%p50, %r228, %r68;
	@%p50 bra 	$L__BB0_33;
$L__BB0_34:
	mul.wide.s32 	%rd293, %r52, 8;
	add.s64 	%rd294, %rd3, %rd293;
	mov.b64 	%rd295, 4607182418800017408;
	st.global.u64 	[%rd294], %rd295;
	not.b32 	%r196, %r204;
	add.s32 	%r230, %r233, %r196;
	setp.lt.s32 	%p51, %r230, 0;
	@%p51 bra 	$L__BB0_43;
	sub.s32 	%r76, %r204, %r233;
$L__BB0_36:
	mov.u32 	%r78, %r230;
	mul.wide.u32 	%rd296, %r78, 8;
	add.s64 	%rd11, %rd3, %rd296;
	mov.b64 	%rd297, 0;
	st.global.u64 	[%rd11], %rd297;
	min.s32 	%r79, %r233, 1;
	add.s32 	%r80, %r79, -1;
$L__BB0_37:
	mov.u32 	%r81, %r233;
	setp.lt.s32 	%p52, %r81, 2;
	mov.u32 	%r232, %r79;
	mov.u32 	%r233, %r80;
	@%p52 bra 	$L__BB0_39;
	add.s32 	%r233, %r81, -1;
	add.s32 	%r197, %r81, -2;
	mad.lo.s32 	%r198, %r197, %r95, %r78;
	mul.wide.s32 	%rd298, %r198, 8;
	add.s64 	%rd299, %rd1, %rd298;
	ld.global.f64 	%fd132, [%rd299];
	abs.f64 	%fd133, %fd132;
	setp.gt.f64 	%p53, %fd133, %fd6;
	mov.u32 	%r232, %r81;
	@%p53 bra 	$L__BB0_37;
$L__BB0_39:
	setp.gt.s32 	%p54, %r232, %r52;
	mov.f64 	%fd142, 0d0000000000000000;
	@%p54 bra 	$L__BB0_42;
	add.s32 	%r236, %r76, %r232;
	mad.lo.s32 	%r235, %r95, %r232, %r78;
	add.s32 	%r234, %r232, -1;
	mov.f64 	%fd142, 0d0000000000000000;
$L__BB0_41:
	add.s32 	%r234, %r234, 1;
	mul.wide.s32 	%rd300, %r234, 8;
	add.s64 	%rd301, %rd3, %rd300;
	ld.global.f64 	%fd136, [%rd301];
	mul.wide.s32 	%rd302, %r235, 8;
	add.s64 	%rd303, %rd1, %rd302;
	ld.global.f64 	%fd137, [%rd303];
	mul.f64 	%fd138, %fd136, %fd137;
	sub.f64 	%fd142, %fd142, %fd138;
	st.global.f64 	[%rd11], %fd142;
	add.s32 	%r236, %r236, 1;
	add.s32 	%r235, %r235, %r95;
	setp.ne.s32 	%p55, %r236, 1;
	@%p55 bra 	$L__BB0_41;
$L__BB0_42:
	mad.lo.s32 	%r199, %r233, %r95, %r78;
	mul.wide.s32 	%rd304, %r199, 8;
	add.s64 	%rd305, %rd1, %rd304;
	ld.global.f64 	%fd139, [%rd305];
	div.rn.f64 	%fd140, %fd142, %fd139;
	st.global.f64 	[%rd11], %fd140;
	add.s32 	%r230, %r78, -1;
	setp.gt.s32 	%p56, %r78, 0;
	@%p56 bra 	$L__BB0_36;
$L__BB0_43:
	ret;
$L__BB0_44:
	setp.eq.s32 	%p9, %r15, %r233;
	mov.pred 	%p57, -1;
	@%p9 bra 	$L__BB0_7;
	setp.lt.u32 	%p10, %r233, 16;
	cvt.u64.u32 	%rd5, %r15;
	mov.b32 	%r208, 0;
	@%p10 bra 	$L__BB0_48;
	mov.b32 	%r206, 0;
$L__BB0_47:
	.pragma "nounroll";
	mul.lo.s32 	%r111, %r206, %r95;
	cvt.s64.s32 	%rd24, %r111;
	mul.wide.s32 	%rd25, %r111, 8;
	add.s64 	%rd26, %rd4, %rd25;
	add.s64 	%rd27, %rd24, %rd5;
	shl.b64 	%rd28, %rd27, 3;
	add.s64 	%rd29, %rd1, %rd28;
	ld.global.f64 	%fd9, [%rd26];
	ld.global.f64 	%fd10, [%rd29];
	st.global.f64 	[%rd26], %fd10;
	st.global.f64 	[%rd29], %fd9;
	add.s32 	%r112, %r111, %r95;
	cvt.s64.s32 	%rd30, %r112;
	mul.wide.s32 	%rd31, %r95, 8;
	add.s64 	%rd32, %rd26, %rd31;
	add.s64 	%rd33, %rd30, %rd5;
	shl.b64 	%rd34, %rd33, 3;
	add.s64 	%rd35, %rd1, %rd34;
	ld.global.f64 	%fd11, [%rd32];
	ld.global.f64 	%fd12, [%rd35];
	st.global.f64 	[%rd32], %fd12;
	st.global.f64 	[%rd35], %fd11;
	add.s32 	%r113, %r112, %r95;
	cvt.s64.s32 	%rd36, %r113;
	add.s64 	%rd37, %rd32, %rd31;
	add.s64 	%rd38, %rd36, %rd5;
	shl.b64 	%rd39, %rd38, 3;
	add.s64 	%rd40, %rd1, %rd39;
	ld.global.f64 	%fd13, [%rd37];
	ld.global.f64 	%fd14, [%rd40];
	st.global.f64 	[%rd37], %fd14;
	st.global.f64 	[%rd40], %fd13;
	add.s32 	%r114, %r113, %r95;
	cvt.s64.s32 	%rd41, %r114;
	add.s64 	%rd42, %rd37, %rd31;
	add.s64 	%rd43, %rd41, %rd5;
	shl.b64 	%rd44, %rd43, 3;
	add.s64 	%rd45, %rd1, %rd44;
	ld.global.f64 	%fd15, [%rd42];
	ld.global.f64 	%fd16, [%rd45];
	st.global.f64 	[%rd42], %fd16;
	st.global.f64 	[%rd45], %fd15;
	add.s32 	%r115, %r114, %r95;
	cvt.s64.s32 	%rd46, %r115;
	add.s64 	%rd47, %rd42, %rd31;
	add.s64 	%rd48, %rd46, %rd5;
	shl.b64 	%rd49, %rd48, 3;
	add.s64 	%rd50, %rd1, %rd49;
	ld.global.f64 	%fd17, [%rd47];
	ld.global.f64 	%fd18, [%rd50];
	st.global.f64 	[%rd47], %fd18;
	st.global.f64 	[%rd50], %fd17;
	add.s32 	%r116, %r115, %r95;
	cvt.s64.s32 	%rd51, %r116;
	add.s64 	%rd52, %rd47, %rd31;
	add.s64 	%rd53, %rd51, %rd5;
	shl.b64 	%rd54, %rd53, 3;
	add.s64 	%rd55, %rd1, %rd54;
	ld.global.f64 	%fd19, [%rd52];
	ld.global.f64 	%fd20, [%rd55];
	st.global.f64 	[%rd52], %fd20;
	st.global.f64 	[%rd55], %fd19;
	add.s32 	%r117, %r116, %r95;
	cvt.s64.s32 	%rd56, %r117;
	add.s64 	%rd57, %rd52, %rd31;
	add.s64 	%rd58, %rd56, %rd5;
	shl.b64 	%rd59, %rd58, 3;
	add.s64 	%rd60, %rd1, %rd59;
	ld.global.f64 	%fd21, [%rd57];
	ld.global.f64 	%fd22, [%rd60];
	st.global.f64 	[%rd57], %fd22;
	st.global.f64 	[%rd60], %fd21;
	add.s32 	%r118, %r117, %r95;
	cvt.s64.s32 	%rd61, %r118;
	add.s64 	%rd62, %rd57, %rd31;
	add.s64 	%rd63, %rd61, %rd5;
	shl.b64 	%rd64, %rd63, 3;
	add.s64 	%rd65, %rd1, %rd64;
	ld.global.f64 	%fd23, [%rd62];
	ld.global.f64 	%fd24, [%rd65];
	st.global.f64 	[%rd62], %fd24;
	st.global.f64 	[%rd65], %fd23;
	add.s32 	%r119, %r118, %r95;
	cvt.s64.s32 	%rd66, %r119;
	add.s64 	%rd67, %rd62, %rd31;
	add.s64 	%rd68, %rd66, %rd5;
	shl.b64 	%rd69, %rd68, 3;
	add.s64 	%rd70, %rd1, %rd69;
	ld.global.f64 	%fd25, [%rd67];
	ld.global.f64 	%fd26, [%rd70];
	st.global.f64 	[%rd67], %fd26;
	st.global.f64 	[%rd70], %fd25;
	add.s32 	%r120, %r119, %r95;
	cvt.s64.s32 	%rd71, %r120;
	add.s64 	%rd72, %rd67, %rd31;
	add.s64 	%rd73, %rd71, %rd5;
	shl.b64 	%rd74, %rd73, 3;
	add.s64 	%rd75, %rd1, %rd74;
	ld.global.f64 	%fd27, [%rd72];
	ld.global.f64 	%fd28, [%rd75];
	st.global.f64 	[%rd72], %fd28;
	st.global.f64 	[%rd75], %fd27;
	add.s32 	%r121, %r120, %r95;
	cvt.s64.s32 	%rd76, %r121;
	add.s64 	%rd77, %rd72, %rd31;
	add.s64 	%rd78, %rd76, %rd5;
	shl.b64 	%rd79, %rd78, 3;
	add.s64 	%rd80, %rd1, %rd79;
	ld.global.f64 	%fd29, [%rd77];
	ld.global.f64 	%fd30, [%rd80];
	st.global.f64 	[%rd77], %fd30;
	st.global.f64 	[%rd80], %fd29;
	add.s32 	%r122, %r121, %r95;
	cvt.s64.s32 	%rd81, %r122;
	add.s64 	%rd82, %rd77, %rd31;
	add.s64 	%rd83, %rd81, %rd5;
	shl.b64 	%rd84, %rd83, 3;
	add.s64 	%rd85, %rd1, %rd84;
	ld.global.f64 	%fd31, [%rd82];
	ld.global.f64 	%fd32, [%rd85];
	st.global.f64 	[%rd82], %fd32;
	st.global.f64 	[%rd85], %fd31;
	add.s32 	%r123, %r122, %r95;
	cvt.s64.s32 	%rd86, %r123;
	add.s64 	%rd87, %rd82, %rd31;
	add.s64 	%rd88, %rd86, %rd5;
	shl.b64 	%rd89, %rd88, 3;
	add.s64 	%rd90, %rd1, %rd89;
	ld.global.f64 	%fd33, [%rd87];
	ld.global.f64 	%fd34, [%rd90];
	st.global.f64 	[%rd87], %fd34;
	st.global.f64 	[%rd90], %fd33;
	add.s32 	%r124, %r123, %r95;
	cvt.s64.s32 	%rd91, %r124;
	add.s64 	%rd92, %rd87, %rd31;
	add.s64 	%rd93, %rd91, %rd5;
	shl.b64 	%rd94, %rd93, 3;
	add.s64 	%rd95, %rd1, %rd94;
	ld.global.f64 	%fd35, [%rd92];
	ld.global.f64 	%fd36, [%rd95];
	st.global.f64 	[%rd92], %fd36;
	st.global.f64 	[%rd95], %fd35;
	add.s32 	%r125, %r124, %r95;
	cvt.s64.s32 	%rd96, %r125;
	add.s64 	%rd97, %rd92, %rd31;
	add.s64 	%rd98, %rd96, %rd5;
	shl.b64 	%rd99, %rd98, 3;
	add.s64 	%rd100, %rd1, %rd99;
	ld.global.f64 	%fd37, [%rd97];
	ld.global.f64 	%fd38, [%rd100];
	st.global.f64 	[%rd97], %fd38;
	st.global.f64 	[%rd100], %fd37;
	add.s32 	%r126, %r125, %r95;
	cvt.s64.s32 	%rd101, %r126;
	add.s64 	%rd102, %rd97, %rd31;
	add.s64 	%rd103, %rd101, %rd5;
	shl.b64 	%rd104, %rd103, 3;
	add.s64 	%rd105, %rd1, %rd104;
	ld.global.f64 	%fd39, [%rd102];
	ld.global.f64 	%fd40, [%rd105];
	st.global.f64 	[%rd102], %fd40;
	st.global.f64 	[%rd105], %fd39;
	add.s32 	%r206, %r206, 16;
	and.b32  	%r208, %r233, 2147483632;
	setp.ne.s32 	%p11, %r206, %r208;
	@%p11 bra 	$L__BB0_47;
$L__BB0_48:
	setp.eq.s32 	%p12, %r2, 0;
	@%p12 bra 	$L__BB0_58;
	add.s32 	%r127, %r2, -1;
	setp.lt.u32 	%p13, %r127, 7;
	@%p13 bra 	$L__BB0_51;
	mul.lo.s32 	%r128, %r208, %r95;
	cvt.s64.s32 	%rd106, %r128;
	mul.wide.s32 	%rd107, %r128, 8;
	add.s64 	%rd108, %rd4, %rd107;
	add.s64 	%rd109, %rd106, %rd5;
	shl.b64 	%rd110, %rd109, 3;
	add.s64 	%rd111, %rd1, %rd110;
	ld.global.f64 	%fd41, [%rd108];
	ld.global.f64 	%fd42, [%rd111];
	st.global.f64 	[%rd108], %fd42;
	st.global.f64 	[%rd111], %fd41;
	add.s32 	%r129, %r128, %r95;
	cvt.s64.s32 	%rd112, %r129;
	mul.wide.s32 	%rd113, %r95, 8;
	add.s64 	%rd114, %rd108, %rd113;
	add.s64 	%rd115, %rd112, %rd5;
	shl.b64 	%rd116, %rd115, 3;
	add.s64 	%rd117, %rd1, %rd116;
	ld.global.f64 	%fd43, [%rd114];
	ld.global.f64 	%fd44, [%rd117];
	st.global.f64 	[%rd114], %fd44;
	st.global.f64 	[%rd117], %fd43;
	add.s32 	%r130, %r129, %r95;
	cvt.s64.s32 	%rd118, %r130;
	add.s64 	%rd119, %rd114, %rd113;
	add.s64 	%rd120, %rd118, %rd5;
	shl.b64 	%rd121, %rd120, 3;
	add.s64 	%rd122, %rd1, %rd121;
	ld.global.f64 	%fd45, [%rd119];
	ld.global.f64 	%fd46, [%rd122];
	st.global.f64 	[%rd119], %fd46;
	st.global.f64 	[%rd122], %fd45;
	add.s32 	%r131, %r130, %r95;
	cvt.s64.s32 	%rd123, %r131;
	add.s64 	%rd124, %rd119, %rd113;
	add.s64 	%rd125, %rd123, %rd5;
	shl.b64 	%rd126, %rd125, 3;
	add.s64 	%rd127, %rd1, %rd126;
	ld.global.f64 	%fd47, [%rd124];
	ld.global.f64 	%fd48, [%rd127];
	st.global.f64 	[%rd124], %fd48;
	st.global.f64 	[%rd127], %fd47;
	add.s32 	%r132, %r131, %r95;
	cvt.s64.s32 	%rd128, %r132;
	add.s64 	%rd129, %rd124, %rd113;
	add.s64 	%rd130, %rd128, %rd5;
	shl.b64 	%rd131, %rd130, 3;
	add.s64 	%rd132, %rd1, %rd131;
	ld.global.f64 	%fd49, [%rd129];
	ld.global.f64 	%fd50, [%rd132];
	st.global.f64 	[%rd129], %fd50;
	st.global.f64 	[%rd132], %fd49;
	add.s32 	%r133, %r132, %r95;
	cvt.s64.s32 	%rd133, %r133;
	add.s64 	%rd134, %rd129, %rd113;
	add.s64 	%rd135, %rd133, %rd5;
	shl.b64 	%rd136, %rd135, 3;
	add.s64 	%rd137, %rd1, %rd136;
	ld.global.f64 	%fd51, [%rd134];
	ld.global.f64 	%fd52, [%rd137];
	st.global.f64 	[%rd134], %fd52;
	st.global.f64 	[%rd137], %fd51;
	add.s32 	%r134, %r133, %r95;
	cvt.s64.s32 	%rd138, %r134;
	add.s64 	%rd139, %rd134, %rd113;
	add.s64 	%rd140, %rd138, %rd5;
	shl.b64 	%rd141, %rd140, 3;
	add.s64 	%rd142, %rd1, %rd141;
	ld.global.f64 	%fd53, [%rd139];
	ld.global.f64 	%fd54, [%rd142];
	st.global.f64 	[%rd139], %fd54;
	st.global.f64 	[%rd142], %fd53;
	add.s32 	%r135, %r134, %r95;
	cvt.s64.s32 	%rd143, %r135;
	add.s64 	%rd144, %rd139, %rd113;
	add.s64 	%rd145, %rd143, %rd5;
	shl.b64 	%rd146, %rd145, 3;
	add.s64 	%rd147, %rd1, %rd146;
	ld.global.f64 	%fd55, [%rd144];
	ld.global.f64 	%fd56, [%rd147];
	st.global.f64 	[%rd144], %fd56;
	st.global.f64 	[%rd147], %fd55;
	add.s32 	%r208, %r208, 8;
$L__BB0_51:
	setp.eq.s32 	%p14, %r3, 0;
	@%p14 bra 	$L__BB0_58;
	add.s32 	%r136, %r3, -1;
	setp.lt.u32 	%p15, %r136, 3;
	@%p15 bra 	$L__BB0_54;
	mul.lo.s32 	%r137, %r208, %r95;
	cvt.s64.s32 	%rd148, %r137;
	mul.wide.s32 	%rd149, %r137, 8;
	add.s64 	%rd150, %rd4, %rd149;
	add.s64 	%rd151, %rd148, %rd5;
	shl.b64 	%rd152, %rd151, 3;
	add.s64 	%rd153, %rd1, %rd152;
	ld.global.f64 	%fd57, [%rd150];
	ld.global.f64 	%fd58, [%rd153];
	st.global.f64 	[%rd150], %fd58;
	st.global.f64 	[%rd153], %fd57;
	add.s32 	%r138, %r137, %r95;
	cvt.s64.s32 	%rd154, %r138;
	mul.wide.s32 	%rd155, %r95, 8;
	add.s64 	%rd156, %rd150, %rd155;
	add.s64 	%rd157, %rd154, %rd5;
	shl.b64 	%rd158, %rd157, 3;
	add.s64 	%rd159, %rd1, %rd158;
	ld.global.f64 	%fd59, [%rd156];
	ld.global.f64 	%fd60, [%rd159];
	st.global.f64 	[%rd156], %fd60;
	st.global.f64 	[%rd159], %fd59;
	add.s32 	%r139, %r138, %r95;
	cvt.s64.s32 	%rd160, %r139;
	add.s64 	%rd161, %rd156, %rd155;
	add.s64 	%rd162, %rd160, %rd5;
	shl.b64 	%rd163, %rd162, 3;
	add.s64 	%rd164, %rd1, %rd163;
	ld.global.f64 	%fd61, [%rd161];
	ld.global.f64 	%fd62, [%rd164];
	st.global.f64 	[%rd161], %fd62;
	st.global.f64 	[%rd164], %fd61;
	add.s32 	%r140, %r139, %r95;
	cvt.s64.s32 	%rd165, %r140;
	add.s64 	%rd166, %rd161, %rd155;
	add.s64 	%rd167, %rd165, %rd5;
	shl.b64 	%rd168, %rd167, 3;
	add.s64 	%rd169, %rd1, %rd168;
	ld.global.f64 	%fd63, [%rd166];
	ld.global.f64 	%fd64, [%rd169];
	st.global.f64 	[%rd166], %fd64;
	st.global.f64 	[%rd169], %fd63;
	add.s32 	%r208, %r208, 4;
$L__BB0_54:
	setp.eq.s32 	%p16, %r4, 0;
	@%p16 bra 	$L__BB0_58;
	setp.eq.s32 	%p17, %r4, 1;
	mul.lo.s32 	%r25, %r208, %r95;
	cvt.s64.s32 	%rd170, %r25;
	mul.wide.s32 	%rd171, %r25, 8;
	add.s64 	%rd6, %rd4, %rd171;
	add.s64 	%rd172, %rd170, %rd5;
	shl.b64 	%rd173, %rd172, 3;
	add.s64 	%rd174, %rd1, %rd173;
	ld.global.f64 	%fd65, [%rd6];
	ld.global.f64 	%fd66, [%rd174];
	st.global.f64 	[%rd6], %fd66;
	st.global.f64 	[%rd174], %fd65;
	@%p17 bra 	$L__BB0_58;
	setp.eq.s32 	%p18, %r4, 2;
	add.s32 	%r26, %r25, %r95;
	cvt.s64.s32 	%rd175, %r26;
	mul.wide.s32 	%rd7, %r95, 8;
	add.s64 	%rd8, %rd6, %rd7;
	add.s64 	%rd176, %rd175, %rd5;
	shl.b64 	%rd177, %rd176, 3;
	add.s64 	%rd178, %rd1, %rd177;
	ld.global.f64 	%fd67, [%rd8];
	ld.global.f64 	%fd68, [%rd178];
	st.global.f64 	[%rd8], %fd68;
	st.global.f64 	[%rd178], %fd67;
	@%p18 bra 	$L__BB0_58;
	add.s32 	%r141, %r26, %r95;
	cvt.s64.s32 	%rd179, %r141;
	add.s64 	%rd180, %rd8, %rd7;
	add.s64 	%rd181, %rd179, %rd5;
	shl.b64 	%rd182, %rd181, 3;
	add.s64 	%rd183, %rd1, %rd182;
	ld.global.f64 	%fd69, [%rd180];
	ld.global.f64 	%fd70, [%rd183];
	st.global.f64 	[%rd180], %fd70;
	st.global.f64 	[%rd183], %fd69;
$L__BB0_58:
	mul.wide.u32 	%rd184, %r220, 4;
	add.s64 	%rd185, %rd2, %rd184;
	st.global.u32 	[%rd185], %r15;
$L__BB0_59:
	mul.wide.s32 	%rd188, %r14, 8;
	add.s64 	%rd9, %rd4, %rd188;
	add.s32 	%r213, %r220, 1;
	setp.ge.s32 	%p20, %r213, %r233;
	mov.pred 	%p57, 0;
	@%p20 bra 	$L__BB0_7;
	ld.global.f64 	%fd1, [%rd9];
	bra.uni 	$L__BB0_70;
$L__BB0_61:
	setp.eq.s32 	%p23, %r3, 0;
	@%p23 bra 	$L__BB0_69;
	add.s32 	%r153, %r3, -1;
	setp.lt.u32 	%p24, %r153, 3;
	@%p24 bra 	$L__BB0_64;
	mul.lo.s32 	%r154, %r211, %r95;
	cvt.s64.s32 	%rd233, %r154;
	mul.wide.s32 	%rd234, %r154, 8;
	add.s64 	%rd235, %rd4, %rd234;
	ld.global.f64 	%fd104, [%rd235];
	mul.f64 	%fd105, %fd2, %fd104;
	add.s64 	%rd236, %rd233, %rd10;
	shl.b64 	%rd237, %rd236, 3;
	add.s64 	%rd238, %rd1, %rd237;
	ld.global.f64 	%fd106, [%rd238];
	sub.f64 	%fd107, %fd106, %fd105;
	st.global.f64 	[%rd238], %fd107;
	add.s32 	%r155, %r154, %r95;
	cvt.s64.s32 	%rd239, %r155;
	mul.wide.s32 	%rd240, %r95, 8;
	add.s64 	%rd241, %rd235, %rd240;
	ld.global.f64 	%fd108, [%rd241];
	mul.f64 	%fd109, %fd2, %fd108;
	add.s64 	%rd242, %rd239, %rd10;
	shl.b64 	%rd243, %rd242, 3;
	add.s64 	%rd244, %rd1, %rd243;
	ld.global.f64 	%fd110, [%rd244];
	sub.f64 	%fd111, %fd110, %fd109;
	st.global.f64 	[%rd244], %fd111;
	add.s32 	%r156, %r155, %r95;
	cvt.s64.s32 	%rd245, %r156;
	add.s64 	%rd246, %rd241, %rd240;
	ld.global.f64 	%fd112, [%rd246];
	mul.f64 	%fd113, %fd2, %fd112;
	add.s64 	%rd247, %rd245, %rd10;
	shl.b64 	%rd248, %rd247, 3;
	add.s64 	%rd249, %rd1, %rd248;
	ld.global.f64 	%fd114, [%rd249];
	sub.f64 	%fd115, %fd114, %fd113;
	st.global.f64 	[%rd249], %fd115;
	add.s32 	%r157, %r156, %r95;
	cvt.s64.s32 	%rd250, %r157;
	add.s64 	%rd251, %rd246, %rd240;
	ld.global.f64 	%fd116, [%rd251];
	mul.f64 	%fd117, %fd2, %fd116;
	add.s64 	%rd252, %rd250, %rd10;
	shl.b64 	%rd253, %rd252, 3;
	add.s64 	%rd254, %rd1, %rd253;
	ld.global.f64 	%fd118, [%rd254];
	sub.f64 	%fd119, %fd118, %fd117;
	st.global.f64 	[%rd254], %fd119;
	add.s32 	%r211, %r211, 4;
$L__BB0_64:
	setp.eq.s32 	%p25, %r4, 0;
	@%p25 bra 	$L__BB0_69;
	setp.eq.s32 	%p26, %r4, 1;
	@%p26 bra 	$L__BB0_67;
	mul.lo.s32 	%r158, %r211, %r95;
	cvt.s64.s32 	%rd255, %r158;
	mul.wide.s32 	%rd256, %r158, 8;
	add.s64 	%rd257, %rd4, %rd256;
	ld.global.f64 	%fd120, [%rd257];
	mul.f64 	%fd121, %fd2, %fd120;
	add.s64 	%rd258, %rd255, %rd10;
	shl.b64 	%rd259, %rd258, 3;
	add.s64 	%rd260, %rd1, %rd259;
	ld.global.f64 	%fd122, [%rd260];
	sub.f64 	%fd123, %fd122, %fd121;
	st.global.f64 	[%rd260], %fd123;
	add.s32 	%r159, %r158, %r95;
	cvt.s64.s32 	%rd261, %r159;
	mul.wide.s32 	%rd262, %r95, 8;
	add.s64 	%rd263, %rd257, %rd262;
	ld.global.f64 	%fd124, [%rd263];
	mul.f64 	%fd125, %fd2, %fd124;
	add.s64 	%rd264, %rd261, %rd10;
	shl.b64 	%rd265, %rd264, 3;
	add.s64 	%rd266, %rd1, %rd265;
	ld.global.f64 	%fd126, [%rd266];
	sub.f64 	%fd127, %fd126, %fd125;
	st.global.f64 	[%rd266], %fd127;
	add.s32 	%r211, %r211, 2;
$L__BB0_67:
	and.b32  	%r160, %r233, 1;
	setp.eq.b32 	%p27, %r160, 1;
	not.pred 	%p28, %p27;
	@%p28 bra 	$L__BB0_69;
	mul.lo.s32 	%r161, %r211, %r95;
	cvt.s64.s32 	%rd267, %r161;
	mul.wide.s32 	%rd268, %r161, 8;
	add.s64 	%rd269, %rd4, %rd268;
	ld.global.f64 	%fd128, [%rd269];
	mul.f64 	%fd129, %fd2, %fd128;
	add.s64 	%rd270, %rd267, %rd10;
	shl.b64 	%rd271, %rd270, 3;
	add.s64 	%rd272, %rd1, %rd271;
	ld.global.f64 	%fd130, [%rd272];
	sub.f64 	%fd131, %fd130, %fd129;
	st.global.f64 	[%rd272], %fd131;
$L__BB0_69:
	cvt.u32.u64 	%r162, %rd10;
	add.s32 	%r213, %r162, 1;
	setp.eq.s32 	%p30, %r213, %r233;
	@%p30 bra 	$L__BB0_7;
$L__BB0_70:
	setp.lt.u32 	%p21, %r233, 8;
	add.s32 	%r143, %r213, %r14;
	mul.wide.s32 	%rd189, %r143, 8;
	add.s64 	%rd190, %rd1, %rd189;
	ld.global.f64 	%fd71, [%rd190];
	div.rn.f64 	%fd2, %fd71, %fd1;
	cvt.u64.u32 	%rd10, %r213;
	mov.b32 	%r211, 0;
	@%p21 bra 	$L__BB0_61;
	mov.b32 	%r214, 0;
$L__BB0_72:
	.pragma "nounroll";
	mul.lo.s32 	%r145, %r214, %r95;
	cvt.s64.s32 	%rd191, %r145;
	mul.wide.s32 	%rd192, %r145, 8;
	add.s64 	%rd193, %rd4, %rd192;
	ld.global.f64 	%fd72, [%rd193];
	mul.f64 	%fd73, %fd2, %fd72;
	add.s64 	%rd194, %rd191, %rd10;
	shl.b64 	%rd195, %rd194, 3;
	add.s64 	%rd196, %rd1, %rd195;
	ld.global.f64 	%fd74, [%rd196];
	sub.f64 	%fd75, %fd74, %fd73;
	st.global.f64 	[%rd196], %fd75;
	add.s32 	%r146, %r145, %r95;
	cvt.s64.s32 	%rd197, %r146;
	mul.wide.s32 	%rd198, %r95, 8;
	add.s64 	%rd199, %rd193, %rd198;
	ld.global.f64 	%fd76, [%rd199];
	mul.f64 	%fd77, %fd2, %fd76;
	add.s64 	%rd200, %rd197, %rd10;
	shl.b64 	%rd201, %rd200, 3;
	add.s64 	%rd202, %rd1, %rd201;
	ld.global.f64 	%fd78, [%rd202];
	sub.f64 	%fd79, %fd78, %fd77;
	st.global.f64 	[%rd202], %fd79;
	add.s32 	%r147, %r146, %r95;
	cvt.s64.s32 	%rd203, %r147;
	add.s64 	%rd204, %rd199, %rd198;
	ld.global.f64 	%fd80, [%rd204];
	mul.f64 	%fd81, %fd2, %fd80;
	add.s64 	%rd205, %rd203, %rd10;
	shl.b64 	%rd206, %rd205, 3;
	add.s64 	%rd207, %rd1, %rd206;
	ld.global.f64 	%fd82, [%rd207];
	sub.f64 	%fd83, %fd82, %fd81;
	st.global.f64 	[%rd207], %fd83;
	add.s32 	%r148, %r147, %r95;
	cvt.s64.s32 	%rd208, %r148;
	add.s64 	%rd209, %rd204, %rd198;
	ld.global.f64 	%fd84, [%rd209];
	mul.f64 	%fd85, %fd2, %fd84;
	add.s64 	%rd210, %rd208, %rd10;
	shl.b64 	%rd211, %rd210, 3;
	add.s64 	%rd212, %rd1, %rd211;
	ld.global.f64 	%fd86, [%rd212];
	sub.f64 	%fd87, %fd86, %fd85;
	st.global.f64 	[%rd212], %fd87;
	add.s32 	%r149, %r148, %r95;
	cvt.s64.s32 	%rd213, %r149;
	add.s64 	%rd214, %rd209, %rd198;
	ld.global.f64 	%fd88, [%rd214];
	mul.f64 	%fd89, %fd2, %fd88;
	add.s64 	%rd215, %rd213, %rd10;
	shl.b64 	%rd216, %rd215, 3;
	add.s64 	%rd217, %rd1, %rd216;
	ld.global.f64 	%fd90, [%rd217];
	sub.f64 	%fd91, %fd90, %fd89;
	st.global.f64 	[%rd217], %fd91;
	add.s32 	%r150, %r149, %r95;
	cvt.s64.s32 	%rd218, %r150;
	add.s64 	%rd219, %rd214, %rd198;
	ld.global.f64 	%fd92, [%rd219];
	mul.f64 	%fd93, %fd2, %fd92;
	add.s64 	%rd220, %rd218, %rd10;
	shl.b64 	%rd221, %rd220, 3;
	add.s64 	%rd222, %rd1, %rd221;
	ld.global.f64 	%fd94, [%rd222];
	sub.f64 	%fd95, %fd94, %fd93;
	st.global.f64 	[%rd222], %fd95;
	add.s32 	%r151, %r150, %r95;
	cvt.s64.s32 	%rd223, %r151;
	add.s64 	%rd224, %rd219, %rd198;
	ld.global.f64 	%fd96, [%rd224];
	mul.f64 	%fd97, %fd2, %fd96;
	add.s64 	%rd225, %rd223, %rd10;
	shl.b64 	%rd226, %rd225, 3;
	add.s64 	%rd227, %rd1, %rd226;
	ld.global.f64 	%fd98, [%rd227];
	sub.f64 	%fd99, %fd98, %fd97;
	st.global.f64 	[%rd227], %fd99;
	add.s32 	%r152, %r151, %r95;
	cvt.s64.s32 	%rd228, %r152;
	add.s64 	%rd229, %rd224, %rd198;
	ld.global.f64 	%fd100, [%rd229];
	mul.f64 	%fd101, %fd2, %fd100;
	add.s64 	%rd230, %rd228, %rd10;
	shl.b64 	%rd231, %rd230, 3;
	add.s64 	%rd232, %rd1, %rd231;
	ld.global.f64 	%fd102, [%rd232];
	sub.f64 	%fd103, %fd102, %fd101;
	st.global.f64 	[%rd232], %fd103;
	add.s32 	%r214, %r214, 8;
	setp.eq.s32 	%p22, %r214, %r5;
	mov.u32 	%r211, %r5;
	@%p22 bra 	$L__BB0_61;
	bra.uni 	$L__BB0_72;

}


// ===== COMPILED SASS (sm_100) =====

	.target	sm_100

	.elftype	@"ET_EXEC"


//--------------------- .note.nv.tkinfo           --------------------------
	.section	.note.nv.tkinfo,"",@"SHT_NOTE"
	.sectionflags	@"SHF_NOTE_NV_TKINFO"
	.tkinfo
        /*0018*/ 	.word	0x00000002
        /*0030*/ 	.string	""
        /*0030*/ 	.string	"ptxas"
        /*0030*/ 	.string	"Cuda compilation tools, release 13.0, V13.0.88"
        /*0030*/ 	.string	"Build cuda_13.0.r13.0/compiler.36424714_0"
        /*0030*/ 	.string	"-arch sm_100 -m 64 "



//--------------------- .note.nv.cuinfo           --------------------------
	.section	.note.nv.cuinfo,"",@"SHT_NOTE"
	.sectionflags	@"SHF_NOTE_NV_CUINFO"
        /*0018*/ 	.short	0x0002
        /*001a*/ 	.short	0x0064
        /*001c*/ 	.short	0x0082
	.zero		2


//--------------------- .nv.info                  --------------------------
	.section	.nv.info,"",@"SHT_CUDA_INFO"
	.align	4


	//----- nvinfo : EIATTR_REGCOUNT
	.align		4
        /*0000*/ 	.byte	0x04, 0x2f
        /*0002*/ 	.short	(.L_1 - .L_0)
	.align		4
.L_0:
        /*0004*/ 	.word	index@(nullSpace1dBatchKernel)
        /*0008*/ 	.word	0x00000028


	//----- nvinfo : EIATTR_FRAME_SIZE
	.align		4
.L_1:
        /*000c*/ 	.byte	0x04, 0x11
        /*000e*/ 	.short	(.L_3 - .L_2)
	.align		4
.L_2:
        /*0010*/ 	.word	index@($__internal_0_$__cuda_sm20_div_rn_f64_full)
        /*0014*/ 	.word	0x00000000


	//----- nvinfo : EIATTR_FRAME_SIZE
	.align		4
.L_3:
        /*0018*/ 	.byte	0x04, 0x11
        /*001a*/ 	.short	(.L_5 - .L_4)
	.align		4
.L_4:
        /*001c*/ 	.word	index@(nullSpace1dBatchKernel)
        /*0020*/ 	.word	0x00000000


	//----- nvinfo : EIATTR_MIN_STACK_SIZE
	.align		4
.L_5:
        /*0024*/ 	.byte	0x04, 0x12
        /*0026*/ 	.short	(.L_7 - .L_6)
	.align		4
.L_6:
        /*0028*/ 	.word	index@(nullSpace1dBatchKernel)
        /*002c*/ 	.word	0x00000000
.L_7:


//--------------------- .nv.compat                --------------------------
	.section	.nv.compat,"",@"SHT_CUDA_COMPAT_INFO"
	.align	4
        /*0000*/ 	.byte	0x02, 0x09, 0x00, 0x00, 0x02, 0x02, 0x01, 0x00, 0x02, 0x05, 0x05, 0x00, 0x03, 0x07, 0x01, 0x01
        /*0010*/ 	.byte	0x02, 0x03, 0x00, 0x00, 0x02, 0x06, 0x01, 0x00, 0x04, 0x0b, 0x08, 0x00, 0x01, 0x00, 0x00, 0x00
        /*0020*/ 	.byte	0x00, 0x00, 0x00, 0x00


//--------------------- .nv.info.nullSpace1dBatchKernel --------------------------
	.section	.nv.info.nullSpace1dBatchKernel,"",@"SHT_CUDA_INFO"
	.sectionflags	@""
	.align	4


	//----- nvinfo : EIATTR_CUDA_API_VERSION
	.align		4
        /*0000*/ 	.byte	0x04, 0x37
        /*0002*/ 	.short	(.L_9 - .L_8)
.L_8:
        /*0004*/ 	.word	0x00000082


	//----- nvinfo : EIATTR_KPARAM_INFO
	.align		4
.L_9:
        /*0008*/ 	.byte	0x04, 0x17
        /*000a*/ 	.short	(.L_11 - .L_10)
.L_10:
        /*000c*/ 	.word	0x00000000
        /*0010*/ 	.short	0x0007
        /*0012*/ 	.short	0x0030
        /*0014*/ 	.byte	0x00, 0xf5, 0x21, 0x00


	//----- nvinfo : EIATTR_KPARAM_INFO
	.align		4
.L_11:
        /*0018*/ 	.byte	0x04, 0x17
        /*001a*/ 	.short	(.L_13 - .L_12)
.L_12:
        /*001c*/ 	.word	0x00000000
        /*0020*/ 	.short	0x0006
        /*0022*/ 	.short	0x0028
        /*0024*/ 	.byte	0x00, 0xf0, 0x21, 0x00


	//----- nvinfo : EIATTR_KPARAM_INFO
	.align		4
.L_13:
        /*0028*/ 	.byte	0x04, 0x17
        /*002a*/ 	.short	(.L_15 - .L_14)
.L_14:
        /*002c*/ 	.word	0x00000000
        /*0030*/ 	.short	0x0005
        /*0032*/ 	.short	0x0020
        /*0034*/ 	.byte	0x00, 0xf0, 0x11, 0x00


	//----- nvinfo : EIATTR_KPARAM_INFO
	.align		4
.L_15:
        /*0038*/ 	.byte	0x04, 0x17
        /*003a*/ 	.short	(.L_17 - .L_16)
.L_16:
        /*003c*/ 	.word	0x00000000
        /*0040*/ 	.short	0x0004
        /*0042*/ 	.short	0x001c
        /*0044*/ 	.byte	0x00, 0xf0, 0x11, 0x00


	//----- nvinfo : EIATTR_KPARAM_INFO
	.align		4
.L_17:
        /*0048*/ 	.byte	0x04, 0x17
        /*004a*/ 	.short	(.L_19 - .L_18)
.L_18:
        /*004c*/ 	.word	0x00000000
        /*0050*/ 	.short	0x0003
        /*0052*/ 	.short	0x0018
        /*0054*/ 	.byte	0x00, 0xf0, 0x11, 0x00


	//----- nvinfo : EIATTR_KPARAM_INFO
	.align		4
.L_19:
        /*0058*/ 	.byte	0x04, 0x17
        /*005a*/ 	.short	(.L_21 - .L_20)
.L_20:
        /*005c*/ 	.word	0x00000000
        /*0060*/ 	.short	0x0002
        /*0062*/ 	.short	0x0010
        /*0064*/ 	.byte	0x00, 0xf5, 0x21, 0x00


	//----- nvinfo : EIATTR_KPARAM_INFO
	.align		4
.L_21:
        /*0068*/ 	.byte	0x04, 0x17
        /*006a*/ 	.short	(.L_23 - .L_22)
.L_22:
        /*006c*/ 	.word	0x00000000
        /*0070*/ 	.short	0x0001
        /*0072*/ 	.short	0x0008
        /*0074*/ 	.byte	0x00, 0xf0, 0x11, 0x00


	//----- nvinfo : EIATTR_KPARAM_INFO
	.align		4
.L_23:
        /*0078*/ 	.byte	0x04, 0x17
        /*007a*/ 	.short	(.L_25 - .L_24)
.L_24:
        /*007c*/ 	.word	0x00000000
        /*0080*/ 	.short	0x0000
        /*0082*/ 	.short	0x0000
        /*0084*/ 	.byte	0x00, 0xf5, 0x21, 0x00


	//----- nvinfo : EIATTR_SPARSE_MMA_MASK
	.align		4
.L_25:
        /*0088*/ 	.byte	0x03, 0x50
        /*008a*/ 	.short	0x0000


	//----- nvinfo : EIATTR_MAXREG_COUNT
	.align		4
        /*008c*/ 	.byte	0x03, 0x1b
        /*008e*/ 	.short	0x00ff


	//----- nvinfo : EIATTR_MERCURY_ISA_VERSION
	.align		4
        /*0090*/ 	.byte	0x03, 0x5f
        /*0092*/ 	.short	0x0101


	//----- nvinfo : EIATTR_VRC_CTA_INIT_COUNT
	.align		4
        /*0094*/ 	.byte	0x02, 0x4a
	.zero		1
	.zero		1


	//----- nvinfo : EIATTR_EXIT_INSTR_OFFSETS
	.align		4
        /*0098*/ 	.byte	0x04, 0x1c
        /*009a*/ 	.short	(.L_27 - .L_26)


	//   ....[0]....
.L_26:
        /*009c*/ 	.word	0x00000070


	//   ....[1]....
        /*00a0*/ 	.word	0x00003240


	//   ....[2]....
        /*00a4*/ 	.word	0x00003700


	//----- nvinfo : EIATTR_CRS_STACK_SIZE
	.align		4
.L_27:
        /*00a8*/ 	.byte	0x04, 0x1e
        /*00aa*/ 	.short	(.L_29 - .L_28)
.L_28:
        /*00ac*/ 	.word	0x00000000


	//----- nvinfo : EIATTR_CBANK_PARAM_SIZE
	.align		4
.L_29:
        /*00b0*/ 	.byte	0x03, 0x19
        /*00b2*/ 	.short	0x0038


	//----- nvinfo : EIATTR_PARAM_CBANK
	.align		4
        /*00b4*/ 	.byte	0x04, 0x0a
        /*00b6*/ 	.short	(.L_31 - .L_30)
	.align		4
.L_30:
        /*00b8*/ 	.word	index@(.nv.constant0.nullSpace1dBatchKernel)
        /*00bc*/ 	.short	0x0380
        /*00be*/ 	.short	0x0038


	//----- nvinfo : EIATTR_SW_WAR
	.align		4
.L_31:
        /*00c0*/ 	.byte	0x04, 0x36
        /*00c2*/ 	.short	(.L_33 - .L_32)
.L_32:
        /*00c4*/ 	.word	0x00000008
.L_33:


//--------------------- .nv.callgraph             --------------------------
	.section	.nv.callgraph,"",@"SHT_CUDA_CALLGRAPH"
	.align	4
	.sectionentsize	8
	.align		4
        /*0000*/ 	.word	0x00000000
	.align		4
        /*0004*/ 	.word	0xffffffff
	.align		4
        /*0008*/ 	.word	0x00000000
	.align		4
        /*000c*/ 	.word	0xfffffffe
	.align		4
        /*0010*/ 	.word	0x00000000
	.align		4
        /*0014*/ 	.word	0xfffffffd
	.align		4
        /*0018*/ 	.word	0x00000000
	.align		4
        /*001c*/ 	.word	0xfffffffc


//--------------------- .text.nullSpace1dBatchKernel --------------------------
	.section	.text.nullSpace1dBatchKernel,"ax",@progbits
	.align	128
        .global         nullSpace1dBatchKernel
        .type           nullSpace1dBatchKernel,@function
        .size           nullSpace1dBatchKernel,(.L_x_55 - nullSpace1dBatchKernel)
        .other          nullSpace1dBatchKernel,@"STO_CUDA_ENTRY STV_DEFAULT"
nullSpace1dBatchKernel:
.text.nullSpace1dBatchKernel:
[----:B------:R-:W-:Y:S01]  /*0000*/  LDC R1, c[0x0][0x37c] ;  /* 0x0000df00ff017b82 */ /* 0x000fe20000000800 */
[----:B------:R-:W0:Y:S07]  /*0010*/  S2R R0, SR_TID.X ;  /* 0x0000000000007919 */ /* 0x000e2e0000002100 */
[----:B------:R-:W0:Y:S01]  /*0020*/  S2UR UR4, SR_CTAID.X ;  /* 0x00000000000479c3 */ /* 0x000e220000002500 */
[----:B------:R-:W1:Y:S07]  /*0030*/  LDCU UR5, c[0x0][0x39c] ;  /* 0x00007380ff0577ac */ /* 0x000e6e0008000800 */
[----:B------:R-:W0:Y:S02]  /*0040*/  LDC R3, c[0x0][0x360] ;  /* 0x0000d800ff037b82 */ /* 0x000e240000000800 */
[----:B0-----:R-:W-:-:S05]  /*0050*/  IMAD R3, R3, UR4, R0 ;  /* 0x0000000403037c24 */ /* 0x001fca000f8e0200 */
[----:B-1----:R-:W-:-:S13]  /*0060*/  ISETP.GE.AND P0, PT, R3, UR5, PT ;  /* 0x0000000503007c0c */ /* 0x002fda000bf06270 */
[----:B------:R-:W-:Y:S05]  /*0070*/  @P0 EXIT ;  /* 0x000000000000094d */ /* 0x000fea0003800000 */
[----:B------:R-:W0:Y:S01]  /*0080*/  LDCU UR6, c[0x0][0x3a0] ;  /* 0x00007400ff0677ac */ /* 0x000e220008000800 */
[----:B------:R-:W1:Y:S01]  /*0090*/  LDC.64 R8, c[0x0][0x390] ;  /* 0x0000e400ff087b82 */ /* 0x000e620000000a00 */
[----:B------:R-:W2:Y:S01]  /*00a0*/  LDCU UR4, c[0x0][0x388] ;  /* 0x00007100ff0477ac */ /* 0x000ea20008000800 */
[----:B------:R-:W3:Y:S06]  /*00b0*/  LDCU UR5, c[0x0][0x398] ;  /* 0x00007300ff0577ac */ /* 0x000eec0008000800 */
[----:B------:R-:W4:Y:S01]  /*00c0*/  LDC.64 R12, c[0x0][0x380] ;  /* 0x0000e000ff0c7b82 */ /* 0x000f220000000a00 */
[----:B------:R-:W5:Y:S07]  /*00d0*/  LDCU UR8, c[0x0][0x3a0] ;  /* 0x00007400ff0877ac */ /* 0x000f6e0008000800 */
[----:B------:R-:W4:Y:S01]  /*00e0*/  LDC.64 R10, c[0x0][0x3b0] ;  /* 0x0000ec00ff0a7b82 */ /* 0x000f220000000a00 */
[----:B0-----:R-:W-:Y:S01]  /*00f0*/  IMAD.U32 R0, RZ, RZ, UR6 ;  /* 0x00000006ff007e24 */ /* 0x001fe2000f8e00ff */
[----:B------:R-:W0:Y:S01]  /*0100*/  LDCU.64 UR6, c[0x0][0x358] ;  /* 0x00006b00ff0677ac */ /* 0x000e220008000a00 */
[----:B--2---:R-:W-:-:S03]  /*0110*/  IMAD R5, R3, UR4, RZ ;  /* 0x0000000403057c24 */ /* 0x004fc6000f8e02ff */
[----:B------:R-:W-:Y:S01]  /*0120*/  ISETP.GE.AND P0, PT, R0, 0x1, PT ;  /* 0x000000010000780c */ /* 0x000fe20003f06270 */
[CC--:B------:R-:W-:Y:S02]  /*0130*/  IMAD R7, R3.reuse, R0.reuse, RZ ;  /* 0x0000000003077224 */ /* 0x0c0fe400078e02ff */
[----:B---3--:R-:W-:Y:S02]  /*0140*/  IMAD R3, R3, UR5, RZ ;  /* 0x0000000503037c24 */ /* 0x008fe4000f8e02ff */
[----:B------:R-:W-:Y:S02]  /*0150*/  IMAD R5, R5, R0, RZ ;  /* 0x0000000005057224 */ /* 0x000fe400078e02ff */
[----:B-----5:R-:W-:Y:S02]  /*0160*/  IMAD.U32 R4, RZ, RZ, UR8 ;  /* 0x00000008ff047e24 */ /* 0x020fe4000f8e00ff */
[----:B-1----:R-:W-:Y:S01]  /*0170*/  IMAD.WIDE R8, R3, 0x8, R8 ;  /* 0x0000000803087825 */ /* 0x002fe200078e0208 */
[----:B------:R-:W-:-:S03]  /*0180*/  CS2R R2, SRZ ;  /* 0x0000000000027805 */ /* 0x000fc6000001ff00 */
[----:B----4-:R-:W-:-:S04]  /*0190*/  IMAD.WIDE R12, R5, 0x8, R12 ;  /* 0x00000008050c7825 */ /* 0x010fc800078e020c */
[----:B------:R-:W-:Y:S01]  /*01a0*/  IMAD.WIDE R10, R7, 0x4, R10 ;  /* 0x00000004070a7825 */ /* 0x000fe200078e020a */
[----:B0-----:R-:W-:Y:S06]  /*01b0*/  @!P0 BRA `(.L_x_0) ;  /* 0x0000002400588947 */ /* 0x001fec0003800000 */
[C---:B------:R-:W-:Y:S02]  /*01c0*/  LOP3.LUT R5, R0.reuse, 0xf, RZ, 0xc0, !PT ;  /* 0x0000000f00057812 */ /* 0x040fe400078ec0ff */
[----:B------:R-:W-:Y:S02]  /*01d0*/  CS2R R2, SRZ ;  /* 0x0000000000027805 */ /* 0x000fe4000001ff00 */
[C---:B------:R-:W-:Y:S01]  /*01e0*/  LOP3.LUT R6, R0.reuse, 0x7, RZ, 0xc0, !PT ;  /* 0x0000000700067812 */ /* 0x040fe200078ec0ff */
[----:B------:R-:W-:Y:S01]  /*01f0*/  UMOV UR4, URZ ;  /* 0x000000ff00047c82 */ /* 0x000fe20008000000 */
[C---:B------:R-:W-:Y:S02]  /*0200*/  LOP3.LUT R7, R0.reuse, 0x3, RZ, 0xc0, !PT ;  /* 0x0000000300077812 */ /* 0x040fe400078ec0ff */
[----:B------:R-:W-:-:S07]  /*0210*/  LOP3.LUT R32, R0, 0x7ffffff8, RZ, 0xc0, !PT ;  /* 0x7ffffff800207812 */ /* 0x000fce00078ec0ff */
.L_x_21:
[----:B------:R-:W0:Y:S01]  /*0220*/  LDC R27, c[0x0][0x388] ;  /* 0x0000e200ff1b7b82 */ /* 0x000e220000000800 */
[----:B-1----:R-:W1:Y:S01]  /*0230*/  LDCU UR5, c[0x0][0x3a0] ;  /* 0x00007400ff0577ac */ /* 0x002e620008000800 */
[----:B------:R-:W-:Y:S01]  /*0240*/  BSSY.RECONVERGENT B0, `(.L_x_1) ;  /* 0x000000f000007945 */ /* 0x000fe20003800200 */
[----:B------:R-:W-:Y:S01]  /*0250*/  IMAD.MOV.U32 R16, RZ, RZ, R3 ;  /* 0x000000ffff107224 */ /* 0x000fe200078e0003 */
[----:B--2---:R-:W2:Y:S01]  /*0260*/  LDCU.64 UR8, c[0x0][0x3a8] ;  /* 0x00007500ff0877ac */ /* 0x004ea20008000a00 */
[----:B-1----:R-:W-:Y:S02]  /*0270*/  IMAD.U32 R0, RZ, RZ, UR5 ;  /* 0x00000005ff007e24 */ /* 0x002fe4000f8e00ff */
[----:B0-----:R-:W-:Y:S01]  /*0280*/  IMAD R33, R27, UR4, RZ ;  /* 0x000000041b217c24 */ /* 0x001fe2000f8e02ff */
[----:B------:R-:W-:-:S06]  /*0290*/  UIADD3 UR4, UPT, UPT, UR4, 0x1, URZ ;  /* 0x0000000104047890 */ /* 0x000fcc000fffe0ff */
[----:B--2---:R-:W-:-:S13]  /*02a0*/  ISETP.NE.AND P2, PT, R0, UR4, PT ;  /* 0x0000000400007c0c */ /* 0x004fda000bf45270 */
.L_x_2:
[----:B------:R-:W-:-:S04]  /*02b0*/  IMAD.IADD R15, R33, 0x1, R16 ;  /* 0x00000001210f7824 */ /* 0x000fc800078e0210 */
[----:B------:R-:W-:-:S06]  /*02c0*/  IMAD.WIDE R14, R15, 0x8, R12 ;  /* 0x000000080f0e7825 */ /* 0x000fcc00078e020c */
[----:B------:R-:W2:Y:S01]  /*02d0*/  LDG.E.64 R14, desc[UR6][R14.64] ;  /* 0x000000060e0e7981 */ /* 0x000ea2000c1e1b00 */
[C---:B------:R-:W-:Y:S01]  /*02e0*/  ISETP.LT.AND P1, PT, R16.reuse, R0, PT ;  /* 0x000000001000720c */ /* 0x040fe20003f21270 */
[----:B------:R-:W-:Y:S02]  /*02f0*/  IMAD.MOV.U32 R26, RZ, RZ, R16 ;  /* 0x000000ffff1a7224 */ /* 0x000fe400078e0010 */
[----:B------:R-:W-:Y:S01]  /*0300*/  VIADD R16, R16, 0x1 ;  /* 0x0000000110107836 */ /* 0x000fe20000000000 */
[----:B--2---:R-:W-:-:S14]  /*0310*/  DSETP.GTU.AND P0, PT, |R14|, UR8, PT ;  /* 0x000000080e007e2a */ /* 0x004fdc000bf0c200 */
[----:B------:R-:W-:Y:S05]  /*0320*/  @!P0 BRA P1, `(.L_x_2) ;  /* 0xfffffffc00e08947 */ /* 0x000fea000083ffff */
[----:B------:R-:W-:Y:S05]  /*0330*/  BSYNC.RECONVERGENT B0 ;  /* 0x0000000000007941 */ /* 0x000fea0003800200 */
.L_x_1:
[----:B------:R-:W-:Y:S01]  /*0340*/  ISETP.NE.AND P0, PT, R26, R3, PT ;  /* 0x000000031a00720c */ /* 0x000fe20003f05270 */
[----:B------:R-:W-:Y:S04]  /*0350*/  BSSY.RECONVERGENT B0, `(.L_x_3) ;  /* 0x0000234000007945 */ /* 0x000fe80003800200 */
[----:B------:R-:W-:Y:S01]  /*0360*/  BSSY.RELIABLE B1, `(.L_x_4) ;  /* 0x0000160000017945 */ /* 0x000fe20003800100 */
[----:B------:R-:W-:-:S07]  /*0370*/  IMAD.WIDE.U32 R14, R3, 0x8, R12 ;  /* 0x00000008030e7825 */ /* 0x000fce00078e000c */
[----:B------:R-:W-:-:S05]  /*0380*/  @!P0 IMAD.WIDE.U32 R16, R3, 0x4, R10 ;  /* 0x0000000403108825 */ /* 0x000fca00078e000a */
[----:B------:R0:W-:Y:S01]  /*0390*/  @!P0 STG.E desc[UR6][R16.64], R3 ;  /* 0x0000000310008986 */ /* 0x0001e2000c101906 */
[----:B------:R-:W-:Y:S05]  /*03a0*/  @!P0 BRA `(.L_x_5) ;  /* 0x0000001400588947 */ /* 0x000fea0003800000 */
[----:B------:R-:W-:Y:S02]  /*03b0*/  ISETP.NE.AND P1, PT, R26, R0, PT ;  /* 0x000000001a00720c */ /* 0x000fe40003f25270 */
[----:B------:R-:W-:-:S11]  /*03c0*/  PLOP3.LUT P0, PT, PT, PT, PT, 0x80, 0x8 ;  /* 0x000000000008781c */ /* 0x000fd60003f0f070 */
[----:B------:R-:W-:Y:S05]  /*03d0*/  @!P1 BREAK.RELIABLE B1 ;  /* 0x0000000000019942 */ /* 0x000fea0003800100 */
[----:B------:R-:W-:Y:S05]  /*03e0*/  @!P1 BRA `(.L_x_6) ;  /* 0x0000002000a89947 */ /* 0x000fea0003800000 */
[----:B------:R-:W-:Y:S01]  /*03f0*/  ISETP.GE.U32.AND P0, PT, R0, 0x10, PT ;  /* 0x000000100000780c */ /* 0x000fe20003f06070 */
[----:B------:R-:W-:-:S12]  /*0400*/  IMAD.MOV.U32 R36, RZ, RZ, RZ ;  /* 0x000000ffff247224 */ /* 0x000fd800078e00ff */
[----:B------:R-:W-:Y:S05]  /*0410*/  @!P0 BRA `(.L_x_7) ;  /* 0x0000000800948947 */ /* 0x000fea0003800000 */
[----:B------:R-:W-:-:S05]  /*0420*/  UMOV UR5, URZ ;  /* 0x000000ff00057c82 */ /* 0x000fca0008000000 */
.L_x_8:
[----:B--2---:R-:W-:-:S04]  /*0430*/  IMAD R19, R27, UR5, RZ ;  /* 0x000000051b137c24 */ /* 0x004fc8000f8e02ff */
[C---:B------:R-:W-:Y:S01]  /*0440*/  IMAD.WIDE R34, R19.reuse, 0x8, R14 ;  /* 0x0000000813227825 */ /* 0x040fe200078e020e */
[----:B0-----:R-:W-:-:S04]  /*0450*/  IADD3 R17, P0, PT, R19, R26, RZ ;  /* 0x0000001a13117210 */ /* 0x001fc80007f1e0ff */
[----:B------:R-:W-:Y:S02]  /*0460*/  LEA.HI.X.SX32 R16, R19, RZ, 0x1, P0 ;  /* 0x000000ff13107211 */ /* 0x000fe400000f0eff */
[----:B------:R-:W-:-:S04]  /*0470*/  LEA R20, P0, R17, R12, 0x3 ;  /* 0x0000000c11147211 */ /* 0x000fc800078018ff */
[----:B------:R-:W-:Y:S02]  /*0480*/  LEA.HI.X R21, R17, R13, R16, 0x3, P0 ;  /* 0x0000000d11157211 */ /* 0x000fe400000f1c10 */
[----:B------:R-:W2:Y:S04]  /*0490*/  LDG.E.64 R16, desc[UR6][R34.64] ;  /* 0x0000000622107981 */ /* 0x000ea8000c1e1b00 */
[----:B------:R-:W3:Y:S01]  /*04a0*/  LDG.E.64 R30, desc[UR6][R20.64] ;  /* 0x00000006141e7981 */ /* 0x000ee2000c1e1b00 */
[----:B------:R-:W-:-:S05]  /*04b0*/  IMAD.IADD R24, R19, 0x1, R27 ;  /* 0x0000000113187824 */ /* 0x000fca00078e021b */
[----:B------:R-:W-:-:S04]  /*04c0*/  IADD3 R19, P0, PT, R24, R26, RZ ;  /* 0x0000001a18137210 */ /* 0x000fc80007f1e0ff */
[----:B------:R-:W-:Y:S02]  /*04d0*/  LEA.HI.X.SX32 R18, R24, RZ, 0x1, P0 ;  /* 0x000000ff18127211 */ /* 0x000fe400000f0eff */
[----:B------:R-:W-:Y:S01]  /*04e0*/  LEA R22, P0, R19, R12, 0x3 ;  /* 0x0000000c13167211 */ /* 0x000fe200078018ff */
[----:B------:R-:W-:-:S03]  /*04f0*/  IMAD.WIDE R36, R27, 0x8, R34 ;  /* 0x000000081b247825 */ /* 0x000fc600078e0222 */
[----:B------:R-:W-:Y:S01]  /*0500*/  LEA.HI.X R23, R19, R13, R18, 0x3, P0 ;  /* 0x0000000d13177211 */ /* 0x000fe200000f1c12 */
[----:B---3--:R-:W-:Y:S04]  /*0510*/  STG.E.64 desc[UR6][R34.64], R30 ;  /* 0x0000001e22007986 */ /* 0x008fe8000c101b06 */
[----:B--2---:R0:W-:Y:S04]  /*0520*/  STG.E.64 desc[UR6][R20.64], R16 ;  /* 0x0000001014007986 */ /* 0x0041e8000c101b06 */
[----:B------:R-:W2:Y:S04]  /*0530*/  LDG.E.64 R28, desc[UR6][R22.64] ;  /* 0x00000006161c7981 */ /* 0x000ea8000c1e1b00 */
[----:B------:R-:W3:Y:S01]  /*0540*/  LDG.E.64 R18, desc[UR6][R36.64] ;  /* 0x0000000624127981 */ /* 0x000ee2000c1e1b00 */
[----:B0-----:R-:W-:-:S05]  /*0550*/  IMAD.IADD R20, R24, 0x1, R27 ;  /* 0x0000000118147824 */ /* 0x001fca00078e021b */
[----:B------:R-:W-:-:S04]  /*0560*/  IADD3 R25, P0, PT, R20, R26, RZ ;  /* 0x0000001a14197210 */ /* 0x000fc80007f1e0ff */
[----:B------:R-:W-:Y:S02]  /*0570*/  LEA.HI.X.SX32 R16, R20, RZ, 0x1, P0 ;  /* 0x000000ff14107211 */ /* 0x000fe400000f0eff */
[----:B------:R-:W-:Y:S01]  /*0580*/  LEA R24, P0, R25, R12, 0x3 ;  /* 0x0000000c19187211 */ /* 0x000fe200078018ff */
[----:B------:R-:W-:-:S03]  /*0590*/  IMAD.WIDE R34, R27, 0x8, R36 ;  /* 0x000000081b227825 */ /* 0x000fc600078e0224 */
[----:B------:R-:W-:Y:S01]  /*05a0*/  LEA.HI.X R25, R25, R13, R16, 0x3, P0 ;  /* 0x0000000d19197211 */ /* 0x000fe200000f1c10 */
[----:B--2---:R-:W-:Y:S04]  /*05b0*/  STG.E.64 desc[UR6][R36.64], R28 ;  /* 0x0000001c24007986 */ /* 0x004fe8000c101b06 */
[----:B---3--:R0:W-:Y:S04]  /*05c0*/  STG.E.64 desc[UR6][R22.64], R18 ;  /* 0x0000001216007986 */ /* 0x0081e8000c101b06 */
        /* <DEDUP_REMOVED lines=38> */
[----:B--2---:R0:W-:Y:S04]  /*0830*/  STG.E.64 desc[UR6][R36.64], R28 ;  /* 0x0000001c24007986 */ /* 0x0041e8000c101b06 */
[----:B---3--:R1:W-:Y:S04]  /*0840*/  STG.E.64 desc[UR6][R24.64], R18 ;  /* 0x0000001218007986 */ /* 0x0083e8000c101b06 */
[----:B------:R-:W2:Y:S04]  /*0850*/  LDG.E.64 R30, desc[UR6][R20.64] ;  /* 0x00000006141e7981 */ /* 0x000ea8000c1e1b00 */
[----:B------:R-:W3:Y:S01]  /*0860*/  LDG.E.64 R16, desc[UR6][R34.64] ;  /* 0x0000000622107981 */ /* 0x000ee2000c1e1b00 */
[----:B0-----:R-:W-:-:S05]  /*0870*/  IMAD.IADD R28, R22, 0x1, R27 ;  /* 0x00000001161c7824 */ /* 0x001fca00078e021b */
[----:B------:R-:W-:-:S04]  /*0880*/  IADD3 R23, P0, PT, R28, R26, RZ ;  /* 0x0000001a1c177210 */ /* 0x000fc80007f1e0ff */
[----:B-1----:R-:W-:Y:S02]  /*0890*/  LEA.HI.X.SX32 R18, R28, RZ, 0x1, P0 ;  /* 0x000000ff1c127211 */ /* 0x002fe400000f0eff */
        /* <DEDUP_REMOVED lines=60> */
[----:B------:R-:W-:-:S04]  /*0c60*/  LEA R34, P0, R35, R12, 0x3 ;  /* 0x0000000c23227211 */ /* 0x000fc800078018ff */
[----:B------:R-:W-:Y:S01]  /*0c70*/  LEA.HI.X R35, R35, R13, R20, 0x3, P0 ;  /* 0x0000000d23237211 */ /* 0x000fe200000f1c14 */
[----:B------:R-:W-:Y:S01]  /*0c80*/  IMAD.WIDE R20, R27, 0x8, R28 ;  /* 0x000000081b147825 */ /* 0x000fe200078e021c */
        /* <DEDUP_REMOVED lines=14> */
[----:B------:R-:W-:-:S05]  /*0d70*/  IMAD.IADD R19, R18, 0x1, R27 ;  /* 0x0000000112137824 */ /* 0x000fca00078e021b */
[----:B0-----:R-:W-:-:S04]  /*0d80*/  IADD3 R21, P0, PT, R19, R26, RZ ;  /* 0x0000001a13157210 */ /* 0x001fc80007f1e0ff */
[----:B------:R-:W-:Y:S02]  /*0d90*/  LEA.HI.X.SX32 R19, R19, RZ, 0x1, P0 ;  /* 0x000000ff13137211 */ /* 0x000fe400000f0eff */
[----:B------:R-:W-:-:S04]  /*0da0*/  LEA R18, P0, R21, R12, 0x3 ;  /* 0x0000000c15127211 */ /* 0x000fc800078018ff */
[----:B------:R-:W-:Y:S01]  /*0db0*/  LEA.HI.X R19, R21, R13, R19, 0x3, P0 ;  /* 0x0000000d15137211 */ /* 0x000fe200000f1c13 */
[----:B------:R-:W-:Y:S01]  /*0dc0*/  IMAD.WIDE R20, R27, 0x8, R28 ;  /* 0x000000081b147825 */ /* 0x000fe200078e021c */
[----:B--2---:R2:W-:Y:S04]  /*0dd0*/  STG.E.64 desc[UR6][R28.64], R16 ;  /* 0x000000101c007986 */ /* 0x0045e8000c101b06 */
[----:B---3--:R2:W-:Y:S04]  /*0de0*/  STG.E.64 desc[UR6][R24.64], R22 ;  /* 0x0000001618007986 */ /* 0x0085e8000c101b06 */
[----:B-1----:R-:W3:Y:S04]  /*0df0*/  LDG.E.64 R30, desc[UR6][R18.64] ;  /* 0x00000006121e7981 */ /* 0x002ee8000c1e1b00 */
[----:B------:R-:W4:Y:S01]  /*0e00*/  LDG.E.64 R34, desc[UR6][R20.64] ;  /* 0x0000000614227981 */ /* 0x000f22000c1e1b00 */
[----:B------:R-:W-:Y:S01]  /*0e10*/  UIADD3 UR5, UPT, UPT, UR5, 0x10, URZ ;  /* 0x0000001005057890 */ /* 0x000fe2000fffe0ff */
[----:B------:R-:W-:-:S05]  /*0e20*/  LOP3.LUT R36, R0, 0x7ffffff0, RZ, 0xc0, !PT ;  /* 0x7ffffff000247812 */ /* 0x000fca00078ec0ff */
[----:B------:R-:W-:Y:S01]  /*0e30*/  ISETP.NE.AND P0, PT, R36, UR5, PT ;  /* 0x0000000524007c0c */ /* 0x000fe2000bf05270 */
[----:B---3--:R2:W-:Y:S04]  /*0e40*/  STG.E.64 desc[UR6][R20.64], R30 ;  /* 0x0000001e14007986 */ /* 0x0085e8000c101b06 */
[----:B----4-:R2:W-:Y:S08]  /*0e50*/  STG.E.64 desc[UR6][R18.64], R34 ;  /* 0x0000002212007986 */ /* 0x0105f0000c101b06 */
[----:B------:R-:W-:Y:S05]  /*0e60*/  @P0 BRA `(.L_x_8) ;  /* 0xfffffff400700947 */ /* 0x000fea000383ffff */
.L_x_7:
[----:B------:R-:W-:-:S13]  /*0e70*/  ISETP.NE.AND P0, PT, R5, RZ, PT ;  /* 0x000000ff0500720c */ /* 0x000fda0003f05270 */
[----:B------:R-:W-:Y:S05]  /*0e80*/  @!P0 BRA `(.L_x_9) ;  /* 0x0000000800988947 */ /* 0x000fea0003800000 */
[----:B0-2---:R-:W-:Y:S01]  /*0e90*/  VIADD R16, R5, 0xffffffff ;  /* 0xffffffff05107836 */ /* 0x005fe20000000000 */
[----:B------:R-:W-:-:S04]  /*0ea0*/  ISETP.NE.AND P0, PT, R6, RZ, PT ;  /* 0x000000ff0600720c */ /* 0x000fc80003f05270 */
[----:B------:R-:W-:-:S13]  /*0eb0*/  ISETP.GE.U32.AND P1, PT, R16, 0x7, PT ;  /* 0x000000071000780c */ /* 0x000fda0003f26070 */
[----:B------:R-:W-:Y:S05]  /*0ec0*/  @!P1 BRA `(.L_x_10) ;  /* 0x0000000400449947 */ /* 0x000fea0003800000 */
[----:B------:R-:W-:-:S04]  /*0ed0*/  IMAD R37, R36, R27, RZ ;  /* 0x0000001b24257224 */ /* 0x000fc800078e02ff */
[C---:B------:R-:W-:Y:S01]  /*0ee0*/  IMAD.WIDE R24, R37.reuse, 0x8, R14 ;  /* 0x0000000825187825 */ /* 0x040fe200078e020e */
[----:B------:R-:W-:-:S04]  /*0ef0*/  IADD3 R17, P1, PT, R37, R26, RZ ;  /* 0x0000001a25117210 */ /* 0x000fc80007f3e0ff */
        /* <DEDUP_REMOVED lines=8> */
[----:B------:R-:W-:-:S04]  /*0f80*/  LEA R22, P1, R19, R12, 0x3 ;  /* 0x0000000c13167211 */ /* 0x000fc800078218ff */
[----:B------:R-:W-:Y:S01]  /*0f90*/  LEA.HI.X R23, R19, R13, R18, 0x3, P1 ;  /* 0x0000000d13177211 */ /* 0x000fe200008f1c12 */
[----:B---3--:R0:W-:Y:S04]  /*0fa0*/  STG.E.64 desc[UR6][R24.64], R30 ;  /* 0x0000001e18007986 */ /* 0x0081e8000c101b06 */
[----:B--2---:R1:W-:Y:S04]  /*0fb0*/  STG.E.64 desc[UR6][R28.64], R16 ;  /* 0x000000101c007986 */ /* 0x0043e8000c101b06 */
[----:B------:R-:W2:Y:S01]  /*0fc0*/  LDG.E.64 R34, desc[UR6][R22.64] ;  /* 0x0000000616227981 */ /* 0x000ea2000c1e1b00 */
[----:B0-----:R-:W-:-:S05]  /*0fd0*/  IMAD.WIDE R24, R27, 0x8, R24 ;  /* 0x000000081b187825 */ /* 0x001fca00078e0218 */
[----:B------:R-:W3:Y:S01]  /*0fe0*/  LDG.E.64 R18, desc[UR6][R24.64] ;  /* 0x0000000618127981 */ /* 0x000ee2000c1e1b00 */
[----:B------:R-:W-:-:S05]  /*0ff0*/  IMAD.IADD R37, R37, 0x1, R27 ;  /* 0x0000000125257824 */ /* 0x000fca00078e021b */
[----:B------:R-:W-:-:S04]  /*1000*/  IADD3 R21, P1, PT, R37, R26, RZ ;  /* 0x0000001a25157210 */ /* 0x000fc80007f3e0ff */
[----:B-1----:R-:W-:Y:S02]  /*1010*/  LEA.HI.X.SX32 R16, R37, RZ, 0x1, P1 ;  /* 0x000000ff25107211 */ /* 0x002fe400008f0eff */
[----:B------:R-:W-:-:S04]  /*1020*/  LEA R20, P1, R21, R12, 0x3 ;  /* 0x0000000c15147211 */ /* 0x000fc800078218ff */
[----:B------:R-:W-:Y:S01]  /*1030*/  LEA.HI.X R21, R21, R13, R16, 0x3, P1 ;  /* 0x0000000d15157211 */ /* 0x000fe200008f1c10 */
[----:B--2---:R0:W-:Y:S04]  /*1040*/  STG.E.64 desc[UR6][R24.64], R34 ;  /* 0x0000002218007986 */ /* 0x0041e8000c101b06 */
[----:B---3--:R1:W-:Y:S01]  /*1050*/  STG.E.64 desc[UR6][R22.64], R18 ;  /* 0x0000001216007986 */ /* 0x0083e2000c101b06 */
[----:B0-----:R-:W-:-:S03]  /*1060*/  IMAD.WIDE R24, R27, 0x8, R24 ;  /* 0x000000081b187825 */ /* 0x001fc600078e0218 */
[----:B------:R-:W2:Y:S04]  /*1070*/  LDG.E.64 R30, desc[UR6][R20.64] ;  /* 0x00000006141e7981 */ /* 0x000ea8000c1e1b00 */
[----:B------:R-:W3:Y:S01]  /*1080*/  LDG.E.64 R16, desc[UR6][R24.64] ;  /* 0x0000000618107981 */ /* 0x000ee2000c1e1b00 */
[----:B------:R-:W-:-:S05]  /*1090*/  IMAD.IADD R37, R37, 0x1, R27 ;  /* 0x0000000125257824 */ /* 0x000fca00078e021b */
[----:B------:R-:W-:-:S04]  /*10a0*/  IADD3 R29, P1, PT, R37, R26, RZ ;  /* 0x0000001a251d7210 */ /* 0x000fc80007f3e0ff */
[----:B-1----:R-:W-:Y:S02]  /*10b0*/  LEA.HI.X.SX32 R18, R37, RZ, 0x1, P1 ;  /* 0x000000ff25127211 */ /* 0x002fe400008f0eff */
[----:B------:R-:W-:-:S04]  /*10c0*/  LEA R28, P1, R29, R12, 0x3 ;  /* 0x0000000c1d1c7211 */ /* 0x000fc800078218ff */
[----:B------:R-:W-:Y:S01]  /*10d0*/  LEA.HI.X R29, R29, R13, R18, 0x3, P1 ;  /* 0x0000000d1d1d7211 */ /* 0x000fe200008f1c12 */
[----:B--2---:R0:W-:Y:S04]  /*10e0*/  STG.E.64 desc[UR6][R24.64], R30 ;  /* 0x0000001e18007986 */ /* 0x0041e8000c101b06 */
[----:B---3--:R1:W-:Y:S04]  /*10f0*/  STG.E.64 desc[UR6][R20.64], R16 ;  /* 0x0000001014007986 */ /* 0x0083e8000c101b06 */
        /* <DEDUP_REMOVED lines=39> */
[----:B--2---:R0:W-:Y:S04]  /*1370*/  STG.E.64 desc[UR6][R24.64], R16 ;  /* 0x0000001018007986 */ /* 0x0041e8000c101b06 */
[----:B---3--:R0:W-:Y:S04]  /*1380*/  STG.E.64 desc[UR6][R22.64], R20 ;  /* 0x0000001416007986 */ /* 0x0081e8000c101b06 */
[----:B-1----:R-:W2:Y:S04]  /*1390*/  LDG.E.64 R28, desc[UR6][R18.64] ;  /* 0x00000006121c7981 */ /* 0x002ea8000c1e1b00 */
[----:B------:R-:W3:Y:S01]  /*13a0*/  LDG.E.64 R30, desc[UR6][R34.64] ;  /* 0x00000006221e7981 */ /* 0x000ee2000c1e1b00 */
[----:B------:R-:W-:-:S03]  /*13b0*/  VIADD R36, R36, 0x8 ;  /* 0x0000000824247836 */ /* 0x000fc60000000000 */
[----:B--2---:R0:W-:Y:S04]  /*13c0*/  STG.E.64 desc[UR6][R34.64], R28 ;  /* 0x0000001c22007986 */ /* 0x0041e8000c101b06 */
[----:B---3--:R0:W-:Y:S02]  /*13d0*/  STG.E.64 desc[UR6][R18.64], R30 ;  /* 0x0000001e12007986 */ /* 0x0081e4000c101b06 */
.L_x_10:
[----:B------:R-:W-:Y:S05]  /*13e0*/  @!P0 BRA `(.L_x_9) ;  /* 0x0000000400408947 */ /* 0x000fea0003800000 */
[----:B0-----:R-:W-:Y:S01]  /*13f0*/  VIADD R16, R6, 0xffffffff ;  /* 0xffffffff06107836 */ /* 0x001fe20000000000 */
[----:B------:R-:W-:-:S04]  /*1400*/  ISETP.NE.AND P0, PT, R7, RZ, PT ;  /* 0x000000ff0700720c */ /* 0x000fc80003f05270 */
[----:B------:R-:W-:-:S13]  /*1410*/  ISETP.GE.U32.AND P1, PT, R16, 0x3, PT ;  /* 0x000000031000780c */ /* 0x000fda0003f26070 */
[----:B------:R-:W-:Y:S05]  /*1420*/  @!P1 BRA `(.L_x_11) ;  /* 0x0000000000a49947 */ /* 0x000fea0003800000 */
[----:B------:R-:W-:-:S04]  /*1430*/  IMAD R17, R36, R27, RZ ;  /* 0x0000001b24117224 */ /* 0x000fc800078e02ff */
[C---:B------:R-:W-:Y:S01]  /*1440*/  IMAD.WIDE R24, R17.reuse, 0x8, R14 ;  /* 0x0000000811187825 */ /* 0x040fe200078e020e */
[----:B------:R-:W-:-:S04]  /*1450*/  IADD3 R19, P1, PT, R17, R26, RZ ;  /* 0x0000001a11137210 */ /* 0x000fc80007f3e0ff */
[----:B------:R-:W-:Y:S01]  /*1460*/  LEA.HI.X.SX32 R16, R17, RZ, 0x1, P1 ;  /* 0x000000ff11107211 */ /* 0x000fe200008f0eff */
[----:B------:R-:W2:Y:S01]  /*1470*/  LDG.E.64 R22, desc[UR6][R24.64] ;  /* 0x0000000618167981 */ /* 0x000ea2000c1e1b00 */
[----:B------:R-:W-:-:S04]  /*1480*/  LEA R20, P1, R19, R12, 0x3 ;  /* 0x0000000c13147211 */ /* 0x000fc800078218ff */
[----:B------:R-:W-:-:S05]  /*1490*/  LEA.HI.X R21, R19, R13, R16, 0x3, P1 ;  /* 0x0000000d13157211 */ /* 0x000fca00008f1c10 */
[----:B------:R-:W3:Y:S01]  /*14a0*/  LDG.E.64 R18, desc[UR6][R20.64] ;  /* 0x0000000614127981 */ /* 0x000ee2000c1e1b00 */
[----:B------:R-:W-:-:S05]  /*14b0*/  IMAD.IADD R16, R17, 0x1, R27 ;  /* 0x0000000111107824 */ /* 0x000fca00078e021b */
[----:B------:R-:W-:-:S04]  /*14c0*/  IADD3 R17, P1, PT, R16, R26, RZ ;  /* 0x0000001a10117210 */ /* 0x000fc80007f3e0ff */
[----:B------:R-:W-:Y:S02]  /*14d0*/  LEA.HI.X.SX32 R29, R16, RZ, 0x1, P1 ;  /* 0x000000ff101d7211 */ /* 0x000fe400008f0eff */
[----:B------:R-:W-:-:S04]  /*14e0*/  LEA R28, P1, R17, R12, 0x3 ;  /* 0x0000000c111c7211 */ /* 0x000fc800078218ff */
[----:B------:R-:W-:Y:S01]  /*14f0*/  LEA.HI.X R29, R17, R13, R29, 0x3, P1 ;  /* 0x0000000d111d7211 */ /* 0x000fe200008f1c1d */
[----:B------:R-:W-:Y:S01]  /*1500*/  IMAD.WIDE R34, R27, 0x8, R24 ;  /* 0x000000081b227825 */ /* 0x000fe200078e0218 */
[----:B---3--:R0:W-:Y:S04]  /*1510*/  STG.E.64 desc[UR6][R24.64], R18 ;  /* 0x0000001218007986 */ /* 0x0081e8000c101b06 */
[----:B--2---:R1:W-:Y:S04]  /*1520*/  STG.E.64 desc[UR6][R20.64], R22 ;  /* 0x0000001614007986 */ /* 0x0043e8000c101b06 */
[----:B------:R-:W2:Y:S04]  /*1530*/  LDG.E.64 R30, desc[UR6][R34.64] ;  /* 0x00000006221e7981 */ /* 0x000ea8000c1e1b00 */
[----:B0-----:R-:W3:Y:S01]  /*1540*/  LDG.E.64 R18, desc[UR6][R28.64] ;  /* 0x000000061c127981 */ /* 0x001ee2000c1e1b00 */
[----:B------:R-:W-:-:S05]  /*1550*/  IMAD.IADD R37, R16, 0x1, R27 ;  /* 0x0000000110257824 */ /* 0x000fca00078e021b */
[----:B------:R-:W-:-:S04]  /*1560*/  IADD3 R17, P1, PT, R37, R26, RZ ;  /* 0x0000001a25117210 */ /* 0x000fc80007f3e0ff */
[----:B-1----:R-:W-:Y:S02]  /*1570*/  LEA.HI.X.SX32 R20, R37, RZ, 0x1, P1 ;  /* 0x000000ff25147211 */ /* 0x002fe400008f0eff */
        /* <DEDUP_REMOVED lines=20> */
.L_x_11:
[----:B------:R-:W-:Y:S05]  /*16c0*/  @!P0 BRA `(.L_x_9) ;  /* 0x0000000000888947 */ /* 0x000fea0003800000 */
[----:B0-----:R-:W-:-:S05]  /*16d0*/  IMAD R25, R36, R27, RZ ;  /* 0x0000001b24197224 */ /* 0x001fca00078e02ff */
[----:B------:R-:W-:-:S04]  /*16e0*/  IADD3 R17, P0, PT, R25, R26, RZ ;  /* 0x0000001a19117210 */ /* 0x000fc80007f1e0ff */
[----:B------:R-:W-:Y:S02]  /*16f0*/  LEA.HI.X.SX32 R16, R25, RZ, 0x1, P0 ;  /* 0x000000ff19107211 */ /* 0x000fe400000f0eff */
[----:B------:R-:W-:-:S04]  /*1700*/  LEA R22, P0, R17, R12, 0x3 ;  /* 0x0000000c11167211 */ /* 0x000fc800078018ff */
[----:B------:R-:W-:Y:S01]  /*1710*/  LEA.HI.X R23, R17, R13, R16, 0x3, P0 ;  /* 0x0000000d11177211 */ /* 0x000fe200000f1c10 */
[----:B------:R-:W-:-:S04]  /*1720*/  IMAD.WIDE R16, R25, 0x8, R14 ;  /* 0x0000000819107825 */ /* 0x000fc800078e020e */
[----:B------:R-:W2:Y:S04]  /*1730*/  LDG.E.64 R18, desc[UR6][R22.64] ;  /* 0x0000000616127981 */ /* 0x000ea8000c1e1b00 */
[----:B------:R-:W3:Y:S01]  /*1740*/  LDG.E.64 R20, desc[UR6][R16.64] ;  /* 0x0000000610147981 */ /* 0x000ee2000c1e1b00 */
[----:B------:R-:W-:-:S03]  /*1750*/  ISETP.NE.AND P0, PT, R7, 0x1, PT ;  /* 0x000000010700780c */ /* 0x000fc60003f05270 */
[----:B--2---:R1:W-:Y:S04]  /*1760*/  STG.E.64 desc[UR6][R16.64], R18 ;  /* 0x0000001210007986 */ /* 0x0043e8000c101b06 */
[----:B---3--:R1:W-:Y:S06]  /*1770*/  STG.E.64 desc[UR6][R22.64], R20 ;  /* 0x0000001416007986 */ /* 0x0083ec000c101b06 */
[----:B------:R-:W-:Y:S05]  /*1780*/  @!P0 BRA `(.L_x_9) ;  /* 0x0000000000588947 */ /* 0x000fea0003800000 */
[----:B------:R-:W-:Y:S02]  /*1790*/  IMAD.IADD R25, R25, 0x1, R27 ;  /* 0x0000000119197824 */ /* 0x000fe400078e021b */
[----:B-1----:R-:W-:-:S03]  /*17a0*/  IMAD.WIDE R16, R27, 0x8, R16 ;  /* 0x000000081b107825 */ /* 0x002fc600078e0210 */
[C---:B------:R-:W-:Y:S02]  /*17b0*/  IADD3 R19, P0, PT, R25.reuse, R26, RZ ;  /* 0x0000001a19137210 */ /* 0x040fe40007f1e0ff */
[----:B------:R-:W2:Y:S02]  /*17c0*/  LDG.E.64 R20, desc[UR6][R16.64] ;  /* 0x0000000610147981 */ /* 0x000ea4000c1e1b00 */
[----:B------:R-:W-:Y:S02]  /*17d0*/  LEA.HI.X.SX32 R18, R25, RZ, 0x1, P0 ;  /* 0x000000ff19127211 */ /* 0x000fe400000f0eff */
[----:B------:R-:W-:-:S04]  /*17e0*/  LEA R22, P0, R19, R12, 0x3 ;  /* 0x0000000c13167211 */ /* 0x000fc800078018ff */
[----:B------:R-:W-:-:S05]  /*17f0*/  LEA.HI.X R23, R19, R13, R18, 0x3, P0 ;  /* 0x0000000d13177211 */ /* 0x000fca00000f1c12 */
[----:B------:R-:W3:Y:S01]  /*1800*/  LDG.E.64 R18, desc[UR6][R22.64] ;  /* 0x0000000616127981 */ /* 0x000ee2000c1e1b00 */
[----:B------:R-:W-:-:S03]  /*1810*/  ISETP.NE.AND P0, PT, R7, 0x2, PT ;  /* 0x000000020700780c */ /* 0x000fc60003f05270 */
[----:B---3--:R3:W-:Y:S04]  /*1820*/  STG.E.64 desc[UR6][R16.64], R18 ;  /* 0x0000001210007986 */ /* 0x0087e8000c101b06 */
[----:B--2---:R3:W-:Y:S06]  /*1830*/  STG.E.64 desc[UR6][R22.64], R20 ;  /* 0x0000001416007986 */ /* 0x0047ec000c101b06 */
[----:B------:R-:W-:Y:S05]  /*1840*/  @!P0 BRA `(.L_x_9) ;  /* 0x0000000000288947 */ /* 0x000fea0003800000 */
[----:B---3--:R-:W-:Y:S02]  /*1850*/  IMAD.IADD R19, R25, 0x1, R27 ;  /* 0x0000000119137824 */ /* 0x008fe400078e021b */
[----:B------:R-:W-:-:S03]  /*1860*/  IMAD.WIDE R16, R27, 0x8, R16 ;  /* 0x000000081b107825 */ /* 0x000fc600078e0210 */
[----:B------:R-:W-:-:S04]  /*1870*/  IADD3 R21, P0, PT, R19, R26, RZ ;  /* 0x0000001a13157210 */ /* 0x000fc80007f1e0ff */
[----:B------:R-:W-:Y:S02]  /*1880*/  LEA.HI.X.SX32 R19, R19, RZ, 0x1, P0 ;  /* 0x000000ff13137211 */ /* 0x000fe400000f0eff */
[----:B------:R-:W-:-:S04]  /*1890*/  LEA R18, P0, R21, R12, 0x3 ;  /* 0x0000000c15127211 */ /* 0x000fc800078018ff */
[----:B------:R-:W-:Y:S02]  /*18a0*/  LEA.HI.X R19, R21, R13, R19, 0x3, P0 ;  /* 0x0000000d15137211 */ /* 0x000fe400000f1c13 */
[----:B------:R-:W2:Y:S04]  /*18b0*/  LDG.E.64 R20, desc[UR6][R16.64] ;  /* 0x0000000610147981 */ /* 0x000ea8000c1e1b00 */
[----:B------:R-:W3:Y:S04]  /*18c0*/  LDG.E.64 R22, desc[UR6][R18.64] ;  /* 0x0000000612167981 */ /* 0x000ee8000c1e1b00 */
[----:B---3--:R4:W-:Y:S04]  /*18d0*/  STG.E.64 desc[UR6][R16.64], R22 ;  /* 0x0000001610007986 */ /* 0x0089e8000c101b06 */
[----:B--2---:R4:W-:Y:S02]  /*18e0*/  STG.E.64 desc[UR6][R18.64], R20 ;  /* 0x0000001412007986 */ /* 0x0049e4000c101b06 */
.L_x_9:
[----:B01234-:R-:W-:-:S05]  /*18f0*/  IMAD.WIDE.U32 R16, R3, 0x4, R10 ;  /* 0x0000000403107825 */ /* 0x01ffca00078e000a */
[----:B------:R1:W-:Y:S02]  /*1900*/  STG.E desc[UR6][R16.64], R26 ;  /* 0x0000001a10007986 */ /* 0x0003e4000c101906 */
.L_x_5:
[----:B------:R-:W-:Y:S01]  /*1910*/  VIADD R34, R3, 0x1 ;  /* 0x0000000103227836 */ /* 0x000fe20000000000 */
[----:B------:R-:W-:-:S04]  /*1920*/  PLOP3.LUT P0, PT, PT, PT, PT, 0x8, 0x80 ;  /* 0x000000000080781c */ /* 0x000fc80003f0e170 */
[----:B------:R-:W-:-:S13]  /*1930*/  ISETP.GE.AND P1, PT, R34, R0, PT ;  /* 0x000000002200720c */ /* 0x000fda0003f26270 */
[----:B------:R-:W-:Y:S05]  /*1940*/  @P1 BREAK.RELIABLE B1 ;  /* 0x0000000000011942 */ /* 0x000fea0003800100 */
[----:B------:R-:W-:Y:S05]  /*1950*/  @P1 BRA `(.L_x_6) ;  /* 0x0000000c004c1947 */ /* 0x000fea0003800000 */
[----:B------:R-:W-:Y:S05]  /*1960*/  BSYNC.RELIABLE B1 ;  /* 0x0000000000017941 */ /* 0x000fea0003800100 */
.L_x_4:
[----:B01----:R-:W-:-:S06]  /*1970*/  IMAD.WIDE R16, R33, 0x8, R14 ;  /* 0x0000000821107825 */ /* 0x003fcc00078e020e */
[----:B------:R-:W5:Y:S02]  /*1980*/  LDG.E.64 R16, desc[UR6][R16.64] ;  /* 0x0000000610107981 */ /* 0x000f64000c1e1b00 */
.L_x_20:
[----:B012---:R-:W-:Y:S01]  /*1990*/  IMAD.IADD R19, R33, 0x1, R34 ;  /* 0x0000000121137824 */ /* 0x007fe200078e0222 */
[----:B-----5:R-:W0:Y:S01]  /*19a0*/  MUFU.RCP64H R21, R17 ;  /* 0x0000001100157308 */ /* 0x020e220000001800 */
[----:B------:R-:W-:Y:S01]  /*19b0*/  IMAD.MOV.U32 R20, RZ, RZ, 0x1 ;  /* 0x00000001ff147424 */ /* 0x000fe200078e00ff */
[----:B------:R-:W1:Y:S01]  /*19c0*/  LDC R0, c[0x0][0x3a0] ;  /* 0x0000e800ff007b82 */ /* 0x000e620000000800 */
[----:B------:R-:W-:-:S06]  /*19d0*/  IMAD.WIDE R18, R19, 0x8, R12 ;  /* 0x0000000813127825 */ /* 0x000fcc00078e020c */
[----:B------:R-:W2:Y:S01]  /*19e0*/  LDG.E.64 R18, desc[UR6][R18.64] ;  /* 0x0000000612127981 */ /* 0x000ea2000c1e1b00 */
[----:B------:R-:W-:Y:S01]  /*19f0*/  BSSY.RECONVERGENT B1, `(.L_x_12) ;  /* 0x0000012000017945 */ /* 0x000fe20003800200 */
[----:B0-----:R-:W-:-:S08]  /*1a00*/  DFMA R22, -R16, R20, 1 ;  /* 0x3ff000001016742b */ /* 0x001fd00000000114 */
[----:B------:R-:W-:Y:S01]  /*1a10*/  DFMA R22, R22, R22, R22 ;  /* 0x000000161616722b */ /* 0x000fe20000000016 */
[----:B-1----:R-:W-:-:S07]  /*1a20*/  ISETP.GE.U32.AND P3, PT, R0, 0x8, PT ;  /* 0x000000080000780c */ /* 0x002fce0003f66070 */
[----:B------:R-:W-:-:S08]  /*1a30*/  DFMA R22, R20, R22, R20 ;  /* 0x000000161416722b */ /* 0x000fd00000000014 */
[----:B------:R-:W-:-:S08]  /*1a40*/  DFMA R26, -R16, R22, 1 ;  /* 0x3ff00000101a742b */ /* 0x000fd00000000116 */
[----:B------:R-:W-:-:S08]  /*1a50*/  DFMA R26, R22, R26, R22 ;  /* 0x0000001a161a722b */ /* 0x000fd00000000016 */
[----:B--2---:R-:W-:Y:S01]  /*1a60*/  DMUL R20, R18, R26 ;  /* 0x0000001a12147228 */ /* 0x004fe20000000000 */
[----:B------:R-:W-:-:S07]  /*1a70*/  FSETP.GEU.AND P4, PT, |R19|, 6.5827683646048100446e-37, PT ;  /* 0x036000001300780b */ /* 0x000fce0003f8e200 */
[----:B------:R-:W-:-:S08]  /*1a80*/  DFMA R22, -R16, R20, R18 ;  /* 0x000000141016722b */ /* 0x000fd00000000112 */
[----:B------:R-:W-:-:S10]  /*1a90*/  DFMA R26, R26, R22, R20 ;  /* 0x000000161a1a722b */ /* 0x000fd40000000014 */
[----:B------:R-:W-:-:S05]  /*1aa0*/  FFMA R20, RZ, R17, R27 ;  /* 0x00000011ff147223 */ /* 0x000fca000000001b */
[----:B------:R-:W-:-:S13]  /*1ab0*/  FSETP.GT.AND P1, PT, |R20|, 1.469367938527859385e-39, PT ;  /* 0x001000001400780b */ /* 0x000fda0003f24200 */
[----:B------:R-:W-:Y:S05]  /*1ac0*/  @P1 BRA P4, `(.L_x_13) ;  /* 0x0000000000101947 */ /* 0x000fea0002000000 */
[----:B------:R-:W-:Y:S01]  /*1ad0*/  IMAD.MOV.U32 R20, RZ, RZ, R16 ;  /* 0x000000ffff147224 */ /* 0x000fe200078e0010 */
[----:B------:R-:W-:Y:S01]  /*1ae0*/  MOV R0, 0x1b10 ;  /* 0x00001b1000007802 */ /* 0x000fe20000000f00 */
[----:B------:R-:W-:-:S07]  /*1af0*/  IMAD.MOV.U32 R23, RZ, RZ, R17 ;  /* 0x000000ffff177224 */ /* 0x000fce00078e0011 */
[----:B------:R-:W-:Y:S05]  /*1b00*/  CALL.REL.NOINC `($__internal_0_$__cuda_sm20_div_rn_f64_full) ;  /* 0x0000001c00007944 */ /* 0x000fea0003c00000 */
.L_x_13:
[----:B------:R-:W-:Y:S05]  /*1b10*/  BSYNC.RECONVERGENT B1 ;  /* 0x0000000000017941 */ /* 0x000fea0003800200 */
.L_x_12:
[----:B------:R-:W-:Y:S01]  /*1b20*/  IMAD.MOV.U32 R0, RZ, RZ, RZ ;  /* 0x000000ffff007224 */ /* 0x000fe200078e00ff */
[----:B------:R-:W-:Y:S06]  /*1b30*/  @!P3 BRA `(.L_x_14) ;  /* 0x000000040060b947 */ /* 0x000fec0003800000 */
[----:B------:R-:W-:Y:S01]  /*1b40*/  BSSY.RECONVERGENT B1, `(.L_x_15) ;  /* 0x0000056000017945 */ /* 0x000fe20003800200 */
[----:B------:R-:W-:-:S07]  /*1b50*/  IMAD.MOV.U32 R35, RZ, RZ, RZ ;  /* 0x000000ffff237224 */ /* 0x000fce00078e00ff */
.L_x_16:
[----:B0-----:R-:W0:Y:S02]  /*1b60*/  LDC R0, c[0x0][0x388] ;  /* 0x0000e200ff007b82 */ /* 0x001e240000000800 */
[----:B0-----:R-:W-:-:S04]  /*1b70*/  IMAD R29, R35, R0, RZ ;  /* 0x00000000231d7224 */ /* 0x001fc800078e02ff */
[C---:B------:R-:W-:Y:S01]  /*1b80*/  IMAD.WIDE R20, R29.reuse, 0x8, R14 ;  /* 0x000000081d147825 */ /* 0x040fe200078e020e */
[----:B------:R-:W-:-:S04]  /*1b90*/  IADD3 R19, P1, PT, R29, R34, RZ ;  /* 0x000000221d137210 */ /* 0x000fc80007f3e0ff */
[----:B------:R-:W-:Y:S02]  /*1ba0*/  LEA.HI.X.SX32 R18, R29, RZ, 0x1, P1 ;  /* 0x000000ff1d127211 */ /* 0x000fe400008f0eff */
[----:B------:R-:W-:-:S04]  /*1bb0*/  LEA R36, P1, R19, R12, 0x3 ;  /* 0x0000000c13247211 */ /* 0x000fc800078218ff */
[----:B------:R-:W-:Y:S02]  /*1bc0*/  LEA.HI.X R37, R19, R13, R18, 0x3, P1 ;  /* 0x0000000d13257211 */ /* 0x000fe400008f1c12 */
[----:B------:R-:W2:Y:S04]  /*1bd0*/  LDG.E.64 R18, desc[UR6][R20.64] ;  /* 0x0000000614127981 */ /* 0x000ea8000c1e1b00 */
[----:B------:R-:W2:Y:S01]  /*1be0*/  LDG.E.64 R30, desc[UR6][R36.64] ;  /* 0x00000006241e7981 */ /* 0x000ea2000c1e1b00 */
[----:B------:R-:W-:Y:S02]  /*1bf0*/  IMAD.IADD R29, R29, 0x1, R0 ;  /* 0x000000011d1d7824 */ /* 0x000fe400078e0200 */
[----:B------:R-:W-:-:S03]  /*1c00*/  IMAD.WIDE R24, R0, 0x8, R20 ;  /* 0x0000000800187825 */ /* 0x000fc600078e0214 */
[----:B------:R-:W-:Y:S01]  /*1c10*/  IADD3 R23, P1, PT, R29, R34, RZ ;  /* 0x000000221d177210 */ /* 0x000fe20007f3e0ff */
[----:B--2---:R-:W-:-:S03]  /*1c20*/  DFMA R30, R18, -R26, R30 ;  /* 0x8000001a121e722b */ /* 0x004fc6000000001e */
[----:B------:R-:W-:Y:S02]  /*1c30*/  LEA.HI.X.SX32 R18, R29, RZ, 0x1, P1 ;  /* 0x000000ff1d127211 */ /* 0x000fe400008f0eff */
[C---:B------:R-:W-:Y:S02]  /*1c40*/  LEA R22, P1, R23.reuse, R12, 0x3 ;  /* 0x0000000c17167211 */ /* 0x040fe400078218ff */
[----:B------:R0:W-:Y:S02]  /*1c50*/  STG.E.64 desc[UR6][R36.64], R30 ;  /* 0x0000001e24007986 */ /* 0x0001e4000c101b06 */
[----:B------:R-:W-:Y:S02]  /*1c60*/  LEA.HI.X R23, R23, R13, R18, 0x3, P1 ;  /* 0x0000000d17177211 */ /* 0x000fe400008f1c12 */
[----:B------:R-:W2:Y:S04]  /*1c70*/  LDG.E.64 R18, desc[UR6][R24.64] ;  /* 0x0000000618127981 */ /* 0x000ea8000c1e1b00 */
[----:B------:R-:W2:Y:S01]  /*1c80*/  LDG.E.64 R20, desc[UR6][R22.64] ;  /* 0x0000000616147981 */ /* 0x000ea2000c1e1b00 */
[----:B0-----:R-:W-:-:S05]  /*1c90*/  IMAD.IADD R37, R29, 0x1, R0 ;  /* 0x000000011d257824 */ /* 0x001fca00078e0200 */
[----:B------:R-:W-:Y:S01]  /*1ca0*/  IADD3 R29, P1, PT, R37, R34, RZ ;  /* 0x00000022251d7210 */ /* 0x000fe20007f3e0ff */
[----:B--2---:R-:W-:-:S03]  /*1cb0*/  DFMA R20, R18, -R26, R20 ;  /* 0x8000001a1214722b */ /* 0x004fc60000000014 */
[----:B------:R-:W-:Y:S02]  /*1cc0*/  LEA.HI.X.SX32 R18, R37, RZ, 0x1, P1 ;  /* 0x000000ff25127211 */ /* 0x000fe400008f0eff */
[C---:B------:R-:W-:Y:S02]  /*1cd0*/  LEA R28, P1, R29.reuse, R12, 0x3 ;  /* 0x0000000c1d1c7211 */ /* 0x040fe400078218ff */
[----:B------:R0:W-:Y:S02]  /*1ce0*/  STG.E.64 desc[UR6][R22.64], R20 ;  /* 0x0000001416007986 */ /* 0x0001e4000c101b06 */
[----:B------:R-:W-:Y:S01]  /*1cf0*/  LEA.HI.X R29, R29, R13, R18, 0x3, P1 ;  /* 0x0000000d1d1d7211 */ /* 0x000fe200008f1c12 */
[----:B------:R-:W-:-:S04]  /*1d00*/  IMAD.WIDE R18, R0, 0x8, R24 ;  /* 0x0000000800127825 */ /* 0x000fc800078e0218 */
[----:B------:R-:W2:Y:S04]  /*1d10*/  LDG.E.64 R30, desc[UR6][R28.64] ;  /* 0x000000061c1e7981 */ /* 0x000ea8000c1e1b00 */
[----:B0-----:R-:W2:Y:S01]  /*1d20*/  LDG.E.64 R20, desc[UR6][R18.64] ;  /* 0x0000000612147981 */ /* 0x001ea2000c1e1b00 */
[----:B------:R-:W-:-:S05]  /*1d30*/  IMAD.IADD R37, R37, 0x1, R0 ;  /* 0x0000000125257824 */ /* 0x000fca00078e0200 */
[----:B------:R-:W-:-:S04]  /*1d40*/  IADD3 R25, P1, PT, R37, R34, RZ ;  /* 0x0000002225197210 */ /* 0x000fc80007f3e0ff */
[----:B------:R-:W-:Y:S02]  /*1d50*/  LEA.HI.X.SX32 R36, R37, RZ, 0x1, P1 ;  /* 0x000000ff25247211 */ /* 0x000fe400008f0eff */
[----:B------:R-:W-:Y:S01]  /*1d60*/  LEA R24, P1, R25, R12, 0x3 ;  /* 0x0000000c19187211 */ /* 0x000fe200078218ff */
[----:B------:R-:W-:-:S03]  /*1d70*/  IMAD.WIDE R22, R0, 0x8, R18 ;  /* 0x0000000800167825 */ /* 0x000fc600078e0212 */
[----:B------:R-:W-:Y:S01]  /*1d80*/  LEA.HI.X R25, R25, R13, R36, 0x3, P1 ;  /* 0x0000000d19197211 */ /* 0x000fe200008f1c24 */
[----:B--2---:R-:W-:-:S07]  /*1d90*/  DFMA R30, R20, -R26, R30 ;  /* 0x8000001a141e722b */ /* 0x004fce000000001e */
[----:B------:R0:W-:Y:S04]  /*1da0*/  STG.E.64 desc[UR6][R28.64], R30 ;  /* 0x0000001e1c007986 */ /* 0x0001e8000c101b06 */
[----:B------:R-:W2:Y:S04]  /*1db0*/  LDG.E.64 R20, desc[UR6][R22.64] ;  /* 0x0000000616147981 */ /* 0x000ea8000c1e1b00 */
[----:B------:R-:W2:Y:S01]  /*1dc0*/  LDG.E.64 R18, desc[UR6][R24.64] ;  /* 0x0000000618127981 */ /* 0x000ea2000c1e1b00 */
[----:B------:R-:W-:-:S05]  /*1dd0*/  IMAD.IADD R37, R37, 0x1, R0 ;  /* 0x0000000125257824 */ /* 0x000fca00078e0200 */
[C---:B------:R-:W-:Y:S01]  /*1de0*/  IADD3 R36, P1, PT, R37.reuse, R34, RZ ;  /* 0x0000002225247210 */ /* 0x040fe20007f3e0ff */
[----:B0-----:R-:W-:Y:S01]  /*1df0*/  IMAD.WIDE R28, R0, 0x8, R22 ;  /* 0x00000008001c7825 */ /* 0x001fe200078e0216 */
[----:B--2---:R-:W-:Y:S02]  /*1e00*/  DFMA R18, R20, -R26, R18 ;  /* 0x8000001a1412722b */ /* 0x004fe40000000012 */
[----:B------:R-:W-:Y:S02]  /*1e10*/  LEA.HI.X.SX32 R21, R37, RZ, 0x1, P1 ;  /* 0x000000ff25157211 */ /* 0x000fe400008f0eff */
[----:B------:R-:W-:-:S04]  /*1e20*/  LEA R20, P1, R36, R12, 0x3 ;  /* 0x0000000c24147211 */ /* 0x000fc800078218ff */
[----:B------:R-:W-:Y:S01]  /*1e30*/  LEA.HI.X R21, R36, R13, R21, 0x3, P1 ;  /* 0x0000000d24157211 */ /* 0x000fe200008f1c15 */
[----:B------:R0:W-:Y:S04]  /*1e40*/  STG.E.64 desc[UR6][R24.64], R18 ;  /* 0x0000001218007986 */ /* 0x0001e8000c101b06 */
        /* <DEDUP_REMOVED lines=21> */
[----:B------:R-:W2:Y:S01]  /*1fa0*/  LDG.E.64 R24, desc[UR6][R18.64] ;  /* 0x0000000612187981 */ /* 0x000ea2000c1e1b00 */
[----:B------:R-:W-:-:S05]  /*1fb0*/  IMAD.IADD R36, R37, 0x1, R0 ;  /* 0x0000000125247824 */ /* 0x000fca00078e0200 */
[----:B------:R-:W-:-:S04]  /*1fc0*/  IADD3 R37, P1, PT, R36, R34, RZ ;  /* 0x0000002224257210 */ /* 0x000fc80007f3e0ff */
[----:B------:R-:W-:Y:S01]  /*1fd0*/  LEA.HI.X.SX32 R36, R36, RZ, 0x1, P1 ;  /* 0x000000ff24247211 */ /* 0x000fe200008f0eff */
[----:B--2---:R-:W-:Y:S01]  /*1fe0*/  DFMA R24, R22, -R26, R24 ;  /* 0x8000001a1618722b */ /* 0x004fe20000000018 */
[----:B------:R-:W-:-:S04]  /*1ff0*/  LEA R22, P1, R37, R12, 0x3 ;  /* 0x0000000c25167211 */ /* 0x000fc800078218ff */
[----:B------:R-:W-:Y:S01]  /*2000*/  LEA.HI.X R23, R37, R13, R36, 0x3, P1 ;  /* 0x0000000d25177211 */ /* 0x000fe200008f1c24 */
[----:B------:R-:W-:Y:S01]  /*2010*/  IMAD.WIDE R36, R0, 0x8, R20 ;  /* 0x0000000800247825 */ /* 0x000fe200078e0214 */
[----:B------:R0:W-:Y:S04]  /*2020*/  STG.E.64 desc[UR6][R18.64], R24 ;  /* 0x0000001812007986 */ /* 0x0001e8000c101b06 */
[----:B------:R-:W2:Y:S04]  /*2030*/  LDG.E.64 R20, desc[UR6][R22.64] ;  /* 0x0000000616147981 */ /* 0x000ea8000c1e1b00 */
[----:B------:R-:W2:Y:S01]  /*2040*/  LDG.E.64 R36, desc[UR6][R36.64] ;  /* 0x0000000624247981 */ /* 0x000ea2000c1e1b00 */
[----:B------:R-:W-:-:S05]  /*2050*/  VIADD R35, R35, 0x8 ;  /* 0x0000000823237836 */ /* 0x000fca0000000000 */
[----:B------:R-:W-:Y:S01]  /*2060*/  ISETP.NE.AND P1, PT, R35, R32, PT ;  /* 0x000000202300720c */ /* 0x000fe20003f25270 */
[----:B--2---:R-:W-:-:S07]  /*2070*/  DFMA R20, R36, -R26, R20 ;  /* 0x8000001a2414722b */ /* 0x004fce0000000014 */
[----:B------:R0:W-:Y:S05]  /*2080*/  STG.E.64 desc[UR6][R22.64], R20 ;  /* 0x0000001416007986 */ /* 0x0001ea000c101b06 */
[----:B------:R-:W-:Y:S05]  /*2090*/  @P1 BRA `(.L_x_16) ;  /* 0xfffffff800b01947 */ /* 0x000fea000383ffff */
[----:B------:R-:W-:Y:S05]  /*20a0*/  BSYNC.RECONVERGENT B1 ;  /* 0x0000000000017941 */ /* 0x000fea0003800200 */
.L_x_15:
[----:B------:R-:W-:-:S07]  /*20b0*/  IMAD.MOV.U32 R0, RZ, RZ, R32 ;  /* 0x000000ffff007224 */ /* 0x000fce00078e0020 */
.L_x_14:
[----:B------:R-:W-:-:S13]  /*20c0*/  ISETP.NE.AND P1, PT, R6, RZ, PT ;  /* 0x000000ff0600720c */ /* 0x000fda0003f25270 */
[----:B------:R-:W-:Y:S05]  /*20d0*/  @!P1 BRA `(.L_x_17) ;  /* 0x0000000400589947 */ /* 0x000fea0003800000 */
[----:B0-----:R-:W-:Y:S01]  /*20e0*/  VIADD R18, R6, 0xffffffff ;  /* 0xffffffff06127836 */ /* 0x001fe20000000000 */
[----:B------:R-:W-:-:S04]  /*20f0*/  ISETP.NE.AND P1, PT, R7, RZ, PT ;  /* 0x000000ff0700720c */ /* 0x000fc80003f25270 */
[----:B------:R-:W-:-:S13]  /*2100*/  ISETP.GE.U32.AND P3, PT, R18, 0x3, PT ;  /* 0x000000031200780c */ /* 0x000fda0003f66070 */
[----:B------:R-:W-:Y:S05]  /*2110*/  @!P3 BRA `(.L_x_18) ;  /* 0x0000000000a8b947 */ /* 0x000fea0003800000 */
[----:B------:R-:W0:Y:S02]  /*2120*/  LDC R35, c[0x0][0x388] ;  /* 0x0000e200ff237b82 */ /* 0x000e240000000800 */
        /* <DEDUP_REMOVED lines=8> */
[----:B------:R-:W-:-:S05]  /*21b0*/  IMAD.IADD R36, R23, 0x1, R35 ;  /* 0x0000000117247824 */ /* 0x000fca00078e0223 */
        /* <DEDUP_REMOVED lines=29> */
[----:B------:R-:W-:Y:S01]  /*2390*/  VIADD R0, R0, 0x4 ;  /* 0x0000000400007836 */ /* 0x000fe20000000000 */
[----:B--2---:R-:W-:-:S07]  /*23a0*/  DFMA R24, R36, -R26, R24 ;  /* 0x8000001a2418722b */ /* 0x004fce0000000018 */
[----:B------:R0:W-:Y:S04]  /*23b0*/  STG.E.64 desc[UR6][R20.64], R24 ;  /* 0x0000001814007986 */ /* 0x0001e8000c101b06 */
.L_x_18:
[----:B------:R-:W-:Y:S05]  /*23c0*/  @!P1 BRA `(.L_x_17) ;  /* 0x00000000009c9947 */ /* 0x000fea0003800000 */
[----:B------:R-:W1:Y:S01]  /*23d0*/  LDCU UR5, c[0x0][0x3a0] ;  /* 0x00007400ff0577ac */ /* 0x000e620008000800 */
[----:B------:R-:W-:Y:S01]  /*23e0*/  ISETP.NE.AND P1, PT, R7, 0x1, PT ;  /* 0x000000010700780c */ /* 0x000fe20003f25270 */
[----:B-1----:R-:W-:-:S04]  /*23f0*/  ULOP3.LUT UR5, UR5, 0x1, URZ, 0xc0, !UPT ;  /* 0x0000000105057892 */ /* 0x002fc8000f8ec0ff */
[----:B------:R-:W-:-:S08]  /*2400*/  UISETP.NE.U32.AND UP0, UPT, UR5, 0x1, UPT ;  /* 0x000000010500788c */ /* 0x000fd0000bf05070 */
[----:B------:R-:W-:Y:S05]  /*2410*/  @!P1 BRA `(.L_x_19) ;  /* 0x0000000000589947 */ /* 0x000fea0003800000 */
        /* <DEDUP_REMOVED lines=11> */
[----:B------:R-:W-:-:S04]  /*24d0*/  IADD3 R31, P1, PT, R35, R34, RZ ;  /* 0x00000022231f7210 */ /* 0x000fc80007f3e0ff */
[----:B------:R-:W-:Y:S01]  /*24e0*/  LEA.HI.X.SX32 R35, R35, RZ, 0x1, P1 ;  /* 0x000000ff23237211 */ /* 0x000fe200008f0eff */
[----:B--2---:R-:W-:Y:S01]  /*24f0*/  DFMA R24, R18, -R26, R24 ;  /* 0x8000001a1218722b */ /* 0x004fe20000000018 */
[----:B------:R-:W-:-:S04]  /*2500*/  LEA R18, P1, R31, R12, 0x3 ;  /* 0x0000000c1f127211 */ /* 0x000fc800078218ff */
[----:B------:R-:W-:Y:S02]  /*2510*/  LEA.HI.X R19, R31, R13, R35, 0x3, P1 ;  /* 0x0000000d1f137211 */ /* 0x000fe400008f1c23 */
[----:B------:R1:W-:Y:S04]  /*2520*/  STG.E.64 desc[UR6][R22.64], R24 ;  /* 0x0000001816007986 */ /* 0x0003e8000c101b06 */
[----:B------:R-:W2:Y:S04]  /*2530*/  LDG.E.64 R20, desc[UR6][R20.64] ;  /* 0x0000000614147981 */ /* 0x000ea8000c1e1b00 */
[----:B------:R-:W2:Y:S01]  /*2540*/  LDG.E.64 R28, desc[UR6][R18.64] ;  /* 0x00000006121c7981 */ /* 0x000ea2000c1e1b00 */
[----:B------:R-:W-:Y:S01]  /*2550*/  VIADD R0, R0, 0x2 ;  /* 0x0000000200007836 */ /* 0x000fe20000000000 */
[----:B--2---:R-:W-:-:S07]  /*2560*/  DFMA R28, R20, -R26, R28 ;  /* 0x8000001a141c722b */ /* 0x004fce000000001c */
[----:B------:R1:W-:Y:S04]  /*2570*/  STG.E.64 desc[UR6][R18.64], R28 ;  /* 0x0000001c12007986 */ /* 0x0003e8000c101b06 */
.L_x_19:
[----:B------:R-:W-:Y:S05]  /*2580*/  BRA.U UP0, `(.L_x_17) ;  /* 0x00000001002c7547 */ /* 0x000fea000b800000 */
[----:B------:R-:W0:Y:S02]  /*2590*/  LDCU UR5, c[0x0][0x388] ;  /* 0x00007100ff0577ac */ /* 0x000e240008000800 */
[----:B0-----:R-:W-:-:S05]  /*25a0*/  IMAD R21, R0, UR5, RZ ;  /* 0x0000000500157c24 */ /* 0x001fca000f8e02ff */
[----:B-1----:R-:W-:-:S04]  /*25b0*/  IADD3 R19, P1, PT, R21, R34, RZ ;  /* 0x0000002215137210 */ /* 0x002fc80007f3e0ff */
[C---:B------:R-:W-:Y:S01]  /*25c0*/  LEA.HI.X.SX32 R0, R21.reuse, RZ, 0x1, P1 ;  /* 0x000000ff15007211 */ /* 0x040fe200008f0eff */
[----:B------:R-:W-:Y:S01]  /*25d0*/  IMAD.WIDE R20, R21, 0x8, R14 ;  /* 0x0000000815147825 */ /* 0x000fe200078e020e */
[----:B------:R-:W-:-:S04]  /*25e0*/  LEA R18, P1, R19, R12, 0x3 ;  /* 0x0000000c13127211 */ /* 0x000fc800078218ff */
[----:B------:R-:W-:Y:S01]  /*25f0*/  LEA.HI.X R19, R19, R13, R0, 0x3, P1 ;  /* 0x0000000d13137211 */ /* 0x000fe200008f1c00 */
[----:B------:R-:W2:Y:S04]  /*2600*/  LDG.E.64 R20, desc[UR6][R20.64] ;  /* 0x0000000614147981 */ /* 0x000ea8000c1e1b00 */
[----:B------:R-:W2:Y:S02]  /*2610*/  LDG.E.64 R22, desc[UR6][R18.64] ;  /* 0x0000000612167981 */ /* 0x000ea4000c1e1b00 */
[----:B--2---:R-:W-:-:S07]  /*2620*/  DFMA R22, R20, -R26, R22 ;  /* 0x8000001a1416722b */ /* 0x004fce0000000016 */
[----:B------:R2:W-:Y:S04]  /*2630*/  STG.E.64 desc[UR6][R18.64], R22 ;  /* 0x0000001612007986 */ /* 0x0005e8000c101b06 */
.L_x_17:
[----:B------:R-:W3:Y:S01]  /*2640*/  LDCU UR5, c[0x0][0x3a0] ;  /* 0x00007400ff0577ac */ /* 0x000ee20008000800 */
[----:B------:R-:W-:Y:S02]  /*2650*/  VIADD R34, R34, 0x1 ;  /* 0x0000000122227836 */ /* 0x000fe40000000000 */
[----:B---3--:R-:W-:-:S05]  /*2660*/  IMAD.U32 R0, RZ, RZ, UR5 ;  /* 0x00000005ff007e24 */ /* 0x008fca000f8e00ff */
[----:B------:R-:W-:-:S13]  /*2670*/  ISETP.NE.AND P1, PT, R34, R0, PT ;  /* 0x000000002200720c */ /* 0x000fda0003f25270 */
[----:B------:R-:W-:Y:S05]  /*2680*/  @P1 BRA `(.L_x_20) ;  /* 0xfffffff000c01947 */ /* 0x000fea000383ffff */
.L_x_6:
[----:B------:R-:W-:Y:S05]  /*2690*/  BSYNC.RECONVERGENT B0 ;  /* 0x0000000000007941 */ /* 0x000fea0003800200 */
.L_x_3:
[----:B------:R-:W-:Y:S05]  /*26a0*/  WARPSYNC.ALL ;  /* 0x0000000000007948 */ /* 0x000fea0003800000 */
[----:B------:R-:W-:Y:S02]  /*26b0*/  VIADD R14, R2, 0x1 ;  /* 0x00000001020e7836 */ /* 0x000fe40000000000 */
[----:B------:R-:W-:Y:S02]  /*26c0*/  VIADD R15, R3, 0x1 ;  /* 0x00000001030f7836 */ /* 0x000fe40000000000 */
[----:B------:R-:W-:Y:S02]  /*26d0*/  @!P0 IMAD.MOV R14, RZ, RZ, R2 ;  /* 0x000000ffff0e8224 */ /* 0x000fe400078e0202 */
[----:B------:R-:W-:-:S02]  /*26e0*/  @P0 IMAD.MOV R15, RZ, RZ, R3 ;  /* 0x000000ffff0f0224 */ /* 0x000fc400078e0203 */
[----:B------:R-:W-:Y:S02]  /*26f0*/  IMAD.MOV.U32 R2, RZ, RZ, R14 ;  /* 0x000000ffff027224 */ /* 0x000fe400078e000e */
[----:B0-----:R-:W-:Y:S01]  /*2700*/  IMAD.MOV.U32 R3, RZ, RZ, R15 ;  /* 0x000000ffff037224 */ /* 0x001fe200078e000f */
[----:B------:R-:W-:Y:S06]  /*2710*/  @P2 BRA `(.L_x_21) ;  /* 0xffffffd800c02947 */ /* 0x000fec000383ffff */
.L_x_0:
[----:B------:R-:W-:Y:S01]  /*2720*/  ISETP.GE.AND P0, PT, R3, R0, PT ;  /* 0x000000000300720c */ /* 0x000fe20003f06270 */
[----:B------:R-:W-:-:S12]  /*2730*/  BSSY.RECONVERGENT B0, `(.L_x_22) ;  /* 0x0000060000007945 */ /* 0x000fd80003800200 */
[----:B------:R-:W-:Y:S05]  /*2740*/  @P0 BRA `(.L_x_23) ;  /* 0x0000000400780947 */ /* 0x000fea0003800000 */
[----:B------:R-:W-:Y:S01]  /*2750*/  IMAD.IADD R6, R3, 0x1, -R0 ;  /* 0x0000000103067824 */ /* 0x000fe200078e0a00 */
[----:B------:R-:W-:Y:S01]  /*2760*/  BSSY.RECONVERGENT B1, `(.L_x_24) ;  /* 0x000002c000017945 */ /* 0x000fe20003800200 */
[----:B------:R-:W-:-:S03]  /*2770*/  IMAD.IADD R5, R0, 0x1, -R3 ;  /* 0x0000000100057824 */ /* 0x000fc600078e0a03 */
[----:B------:R-:W-:Y:S02]  /*2780*/  ISETP.GT.U32.AND P0, PT, R6, -0x10, PT ;  /* 0xfffffff00600780c */ /* 0x000fe40003f04070 */
[----:B-1----:R-:W-:-:S04]  /*2790*/  LOP3.LUT R16, R5, 0xf, RZ, 0xc0, !PT ;  /* 0x0000000f05107812 */ /* 0x002fc800078ec0ff */
[----:B------:R-:W-:-:S07]  /*27a0*/  ISETP.NE.AND P1, PT, R16, RZ, PT ;  /* 0x000000ff1000720c */ /* 0x000fce0003f25270 */
[----:B------:R-:W-:Y:S06]  /*27b0*/  @P0 BRA `(.L_x_25) ;  /* 0x0000000000980947 */ /* 0x000fec0003800000 */
[----:B------:R-:W-:Y:S01]  /*27c0*/  LOP3.LUT R35, R5, 0xfffffff0, RZ, 0xc0, !PT ;  /* 0xfffffff005237812 */ /* 0x000fe200078ec0ff */
[----:B------:R-:W-:-:S07]  /*27d0*/  IMAD.MOV.U32 R14, RZ, RZ, RZ ;  /* 0x000000ffff0e7224 */ /* 0x000fce00078e00ff */
.L_x_26:
[C---:B------:R-:W-:Y:S02]  /*27e0*/  VIADD R15, R3.reuse, 0x1 ;  /* 0x00000001030f7836 */ /* 0x040fe40000000000 */
[----:B------:R-:W-:-:S04]  /*27f0*/  IMAD.WIDE.U32 R6, R3, 0x4, R10 ;  /* 0x0000000403067825 */ /* 0x000fc800078e000a */
[C---:B------:R-:W-:Y:S01]  /*2800*/  VIADD R17, R3.reuse, 0x2 ;  /* 0x0000000203117836 */ /* 0x040fe20000000000 */
[----:B------:R0:W-:Y:S01]  /*2810*/  STG.E desc[UR6][R6.64+0x4], R15 ;  /* 0x0000040f06007986 */ /* 0x0001e2000c101906 */
[C---:B--2---:R-:W-:Y:S02]  /*2820*/  VIADD R19, R3.reuse, 0x3 ;  /* 0x0000000303137836 */ /* 0x044fe40000000000 */
[C---:B------:R-:W-:Y:S01]  /*2830*/  VIADD R21, R3.reuse, 0x4 ;  /* 0x0000000403157836 */ /* 0x040fe20000000000 */
[----:B------:R1:W-:Y:S01]  /*2840*/  STG.E desc[UR6][R6.64+0x8], R17 ;  /* 0x0000081106007986 */ /* 0x0003e2000c101906 */
[C---:B------:R-:W-:Y:S02]  /*2850*/  VIADD R23, R3.reuse, 0x5 ;  /* 0x0000000503177836 */ /* 0x040fe40000000000 */
[C---:B------:R-:W-:Y:S01]  /*2860*/  VIADD R25, R3.reuse, 0x6 ;  /* 0x0000000603197836 */ /* 0x040fe20000000000 */
[----:B------:R2:W-:Y:S01]  /*2870*/  STG.E desc[UR6][R6.64+0xc], R19 ;  /* 0x00000c1306007986 */ /* 0x0005e2000c101906 */
[----:B------:R-:W-:-:S02]  /*2880*/  VIADD R27, R3, 0x7 ;  /* 0x00000007031b7836 */ /* 0x000fc40000000000 */
[C---:B------:R-:W-:Y:S01]  /*2890*/  VIADD R29, R3.reuse, 0x8 ;  /* 0x00000008031d7836 */ /* 0x040fe20000000000 */
[----:B------:R3:W-:Y:S01]  /*28a0*/  STG.E desc[UR6][R6.64+0x10], R21 ;  /* 0x0000101506007986 */ /* 0x0007e2000c101906 */
[C---:B------:R-:W-:Y:S02]  /*28b0*/  VIADD R31, R3.reuse, 0x9 ;  /* 0x00000009031f7836 */ /* 0x040fe40000000000 */
[C---:B------:R-:W-:Y:S01]  /*28c0*/  VIADD R33, R3.reuse, 0xa ;  /* 0x0000000a03217836 */ /* 0x040fe20000000000 */
[----:B------:R4:W-:Y:S01]  /*28d0*/  STG.E desc[UR6][R6.64+0x14], R23 ;  /* 0x0000141706007986 */ /* 0x0009e2000c101906 */
[C---:B0-----:R-:W-:Y:S02]  /*28e0*/  VIADD R15, R3.reuse, 0xb ;  /* 0x0000000b030f7836 */ /* 0x041fe40000000000 */
[C---:B-1----:R-:W-:Y:S01]  /*28f0*/  VIADD R17, R3.reuse, 0xc ;  /* 0x0000000c03117836 */ /* 0x042fe20000000000 */
[----:B------:R-:W-:Y:S01]  /*2900*/  STG.E desc[UR6][R6.64+0x18], R25 ;  /* 0x0000181906007986 */ /* 0x000fe2000c101906 */
[----:B--2---:R-:W-:-:S02]  /*2910*/  VIADD R19, R3, 0xd ;  /* 0x0000000d03137836 */ /* 0x004fc40000000000 */
[----:B------:R-:W-:Y:S01]  /*2920*/  VIADD R14, R14, 0x10 ;  /* 0x000000100e0e7836 */ /* 0x000fe20000000000 */
[----:B------:R-:W-:Y:S01]  /*2930*/  STG.E desc[UR6][R6.64+0x1c], R27 ;  /* 0x00001c1b06007986 */ /* 0x000fe2000c101906 */
[C---:B---3--:R-:W-:Y:S02]  /*2940*/  VIADD R21, R3.reuse, 0xe ;  /* 0x0000000e03157836 */ /* 0x048fe40000000000 */
[----:B----4-:R-:W-:Y:S01]  /*2950*/  VIADD R23, R3, 0xf ;  /* 0x0000000f03177836 */ /* 0x010fe20000000000 */
[----:B------:R-:W-:Y:S01]  /*2960*/  STG.E desc[UR6][R6.64+0x20], R29 ;  /* 0x0000201d06007986 */ /* 0x000fe2000c101906 */
[----:B------:R-:W-:-:S03]  /*2970*/  ISETP.NE.AND P0, PT, R14, R35, PT ;  /* 0x000000230e00720c */ /* 0x000fc60003f05270 */
[----:B------:R-:W-:Y:S04]  /*2980*/  STG.E desc[UR6][R6.64+0x24], R31 ;  /* 0x0000241f06007986 */ /* 0x000fe8000c101906 */
[----:B------:R-:W-:Y:S04]  /*2990*/  STG.E desc[UR6][R6.64+0x28], R33 ;  /* 0x0000282106007986 */ /* 0x000fe8000c101906 */
[----:B------:R-:W-:Y:S04]  /*29a0*/  STG.E desc[UR6][R6.64+0x2c], R15 ;  /* 0x00002c0f06007986 */ /* 0x000fe8000c101906 */
[----:B------:R-:W-:Y:S04]  /*29b0*/  STG.E desc[UR6][R6.64+0x30], R17 ;  /* 0x0000301106007986 */ /* 0x000fe8000c101906 */
[----:B------:R-:W-:Y:S04]  /*29c0*/  STG.E desc[UR6][R6.64+0x34], R19 ;  /* 0x0000341306007986 */ /* 0x000fe8000c101906 */
[----:B------:R-:W-:Y:S04]  /*29d0*/  STG.E desc[UR6][R6.64+0x38], R21 ;  /* 0x0000381506007986 */ /* 0x000fe8000c101906 */
[----:B------:R-:W-:Y:S04]  /*29e0*/  STG.E desc[UR6][R6.64+0x3c], R23 ;  /* 0x00003c1706007986 */ /* 0x000fe8000c101906 */
[----:B------:R0:W-:Y:S02]  /*29f0*/  STG.E desc[UR6][R6.64], R3 ;  /* 0x0000000306007986 */ /* 0x0001e4000c101906 */
[----:B0-----:R-:W-:Y:S01]  /*2a00*/  VIADD R3, R3, 0x10 ;  /* 0x0000001003037836 */ /* 0x001fe20000000000 */
[----:B------:R-:W-:Y:S06]  /*2a10*/  @P0 BRA `(.L_x_26) ;  /* 0xfffffffc00700947 */ /* 0x000fec000383ffff */
.L_x_25:
[----:B------:R-:W-:Y:S05]  /*2a20*/  BSYNC.RECONVERGENT B1 ;  /* 0x0000000000017941 */ /* 0x000fea0003800200 */
.L_x_24:
[----:B------:R-:W-:Y:S05]  /*2a30*/  @!P1 BRA `(.L_x_23) ;  /* 0x0000000000bc9947 */ /* 0x000fea0003800000 */
[----:B------:R-:W-:Y:S01]  /*2a40*/  ISETP.GE.U32.AND P0, PT, R16, 0x8, PT ;  /* 0x000000081000780c */ /* 0x000fe20003f06070 */
[----:B------:R-:W-:Y:S01]  /*2a50*/  BSSY.RECONVERGENT B1, `(.L_x_27) ;  /* 0x0000015000017945 */ /* 0x000fe20003800200 */
[----:B--2---:R-:W-:-:S04]  /*2a60*/  LOP3.LUT R18, R5, 0x7, RZ, 0xc0, !PT ;  /* 0x0000000705127812 */ /* 0x004fc800078ec0ff */
[----:B------:R-:W-:-:S07]  /*2a70*/  ISETP.NE.AND P1, PT, R18, RZ, PT ;  /* 0x000000ff1200720c */ /* 0x000fce0003f25270 */
[----:B------:R-:W-:Y:S06]  /*2a80*/  @!P0 BRA `(.L_x_28) ;  /* 0x0000000000448947 */ /* 0x000fec0003800000 */
[C---:B------:R-:W-:Y:S02]  /*2a90*/  VIADD R15, R3.reuse, 0x1 ;  /* 0x00000001030f7836 */ /* 0x040fe40000000000 */
[----:B------:R-:W-:-:S04]  /*2aa0*/  IMAD.WIDE.U32 R6, R3, 0x4, R10 ;  /* 0x0000000403067825 */ /* 0x000fc800078e000a */
[C---:B------:R-:W-:Y:S01]  /*2ab0*/  VIADD R17, R3.reuse, 0x2 ;  /* 0x0000000203117836 */ /* 0x040fe20000000000 */
[----:B------:R-:W-:Y:S01]  /*2ac0*/  STG.E desc[UR6][R6.64+0x4], R15 ;  /* 0x0000040f06007986 */ /* 0x000fe2000c101906 */
[C---:B------:R-:W-:Y:S02]  /*2ad0*/  VIADD R19, R3.reuse, 0x3 ;  /* 0x0000000303137836 */ /* 0x040fe40000000000 */
[C---:B------:R-:W-:Y:S01]  /*2ae0*/  VIADD R21, R3.reuse, 0x4 ;  /* 0x0000000403157836 */ /* 0x040fe20000000000 */
[----:B------:R-:W-:Y:S01]  /*2af0*/  STG.E desc[UR6][R6.64+0x8], R17 ;  /* 0x0000081106007986 */ /* 0x000fe2000c101906 */
[C---:B------:R-:W-:Y:S02]  /*2b00*/  VIADD R23, R3.reuse, 0x5 ;  /* 0x0000000503177836 */ /* 0x040fe40000000000 */
[C---:B------:R-:W-:Y:S01]  /*2b10*/  VIADD R25, R3.reuse, 0x6 ;  /* 0x0000000603197836 */ /* 0x040fe20000000000 */
[----:B------:R-:W-:Y:S01]  /*2b20*/  STG.E desc[UR6][R6.64+0xc], R19 ;  /* 0x00000c1306007986 */ /* 0x000fe2000c101906 */
[----:B------:R-:W-:-:S03]  /*2b30*/  VIADD R27, R3, 0x7 ;  /* 0x00000007031b7836 */ /* 0x000fc60000000000 */
[----:B------:R-:W-:Y:S04]  /*2b40*/  STG.E desc[UR6][R6.64+0x10], R21 ;  /* 0x0000101506007986 */ /* 0x000fe8000c101906 */
[----:B------:R-:W-:Y:S04]  /*2b50*/  STG.E desc[UR6][R6.64+0x14], R23 ;  /* 0x0000141706007986 */ /* 0x000fe8000c101906 */
[----:B------:R-:W-:Y:S04]  /*2b60*/  STG.E desc[UR6][R6.64+0x18], R25 ;  /* 0x0000181906007986 */ /* 0x000fe8000c101906 */
[----:B------:R-:W-:Y:S04]  /*2b70*/  STG.E desc[UR6][R6.64+0x1c], R27 ;  /* 0x00001c1b06007986 */ /* 0x000fe8000c101906 */
[----:B------:R0:W-:Y:S02]  /*2b80*/  STG.E desc[UR6][R6.64], R3 ;  /* 0x0000000306007986 */ /* 0x0001e4000c101906 */
[----:B0-----:R-:W-:-:S07]  /*2b90*/  VIADD R3, R3, 0x8 ;  /* 0x0000000803037836 */ /* 0x001fce0000000000 */
.L_x_28:
[----:B------:R-:W-:Y:S05]  /*2ba0*/  BSYNC.RECONVERGENT B1 ;  /* 0x0000000000017941 */ /* 0x000fea0003800200 */
.L_x_27:
[----:B------:R-:W-:Y:S05]  /*2bb0*/  @!P1 BRA `(.L_x_23) ;  /* 0x00000000005c9947 */ /* 0x000fea0003800000 */
[----:B------:R-:W-:Y:S01]  /*2bc0*/  ISETP.GE.U32.AND P0, PT, R18, 0x4, PT ;  /* 0x000000041200780c */ /* 0x000fe20003f06070 */
[----:B------:R-:W-:Y:S01]  /*2bd0*/  BSSY.RECONVERGENT B1, `(.L_x_29) ;  /* 0x000000d000017945 */ /* 0x000fe20003800200 */
[----:B------:R-:W-:-:S04]  /*2be0*/  LOP3.LUT R14, R5, 0x3, RZ, 0xc0, !PT ;  /* 0x00000003050e7812 */ /* 0x000fc800078ec0ff */
[----:B------:R-:W-:-:S07]  /*2bf0*/  ISETP.NE.AND P1, PT, R14, RZ, PT ;  /* 0x000000ff0e00720c */ /* 0x000fce0003f25270 */
[----:B------:R-:W-:Y:S06]  /*2c00*/  @!P0 BRA `(.L_x_30) ;  /* 0x0000000000248947 */ /* 0x000fec0003800000 */
[C---:B------:R-:W-:Y:S02]  /*2c10*/  VIADD R5, R3.reuse, 0x1 ;  /* 0x0000000103057836 */ /* 0x040fe40000000000 */
[----:B------:R-:W-:-:S04]  /*2c20*/  IMAD.WIDE.U32 R6, R3, 0x4, R10 ;  /* 0x0000000403067825 */ /* 0x000fc800078e000a */
[C---:B------:R-:W-:Y:S01]  /*2c30*/  VIADD R15, R3.reuse, 0x2 ;  /* 0x00000002030f7836 */ /* 0x040fe20000000000 */
[----:B------:R-:W-:Y:S01]  /*2c40*/  STG.E desc[UR6][R6.64+0x4], R5 ;  /* 0x0000040506007986 */ /* 0x000fe2000c101906 */
[----:B------:R-:W-:-:S03]  /*2c50*/  VIADD R17, R3, 0x3 ;  /* 0x0000000303117836 */ /* 0x000fc60000000000 */
[----:B------:R-:W-:Y:S04]  /*2c60*/  STG.E desc[UR6][R6.64+0x8], R15 ;  /* 0x0000080f06007986 */ /* 0x000fe8000c101906 */
[----:B------:R-:W-:Y:S04]  /*2c70*/  STG.E desc[UR6][R6.64+0xc], R17 ;  /* 0x00000c1106007986 */ /* 0x000fe8000c101906 */
[----:B------:R0:W-:Y:S02]  /*2c80*/  STG.E desc[UR6][R6.64], R3 ;  /* 0x0000000306007986 */ /* 0x0001e4000c101906 */
[----:B0-----:R-:W-:-:S07]  /*2c90*/  VIADD R3, R3, 0x4 ;  /* 0x0000000403037836 */ /* 0x001fce0000000000 */
.L_x_30:
[----:B------:R-:W-:Y:S05]  /*2ca0*/  BSYNC.RECONVERGENT B1 ;  /* 0x0000000000017941 */ /* 0x000fea0003800200 */
.L_x_29:
[----:B------:R-:W-:Y:S05]  /*2cb0*/  @!P1 BRA `(.L_x_23) ;  /* 0x00000000001c9947 */ /* 0x000fea0003800000 */
[----:B------:R-:W-:-:S07]  /*2cc0*/  IMAD.MOV.U32 R5, RZ, RZ, RZ ;  /* 0x000000ffff057224 */ /* 0x000fce00078e00ff */
.L_x_31:
[----:B------:R-:W-:Y:S02]  /*2cd0*/  VIADD R5, R5, 0x1 ;  /* 0x0000000105057836 */ /* 0x000fe40000000000 */
[----:B------:R-:W-:-:S03]  /*2ce0*/  IMAD.WIDE.U32 R6, R3, 0x4, R10 ;  /* 0x0000000403067825 */ /* 0x000fc600078e000a */
[----:B------:R-:W-:Y:S02]  /*2cf0*/  ISETP.NE.AND P0, PT, R5, R14, PT ;  /* 0x0000000e0500720c */ /* 0x000fe40003f05270 */
[----:B------:R0:W-:Y:S02]  /*2d00*/  STG.E desc[UR6][R6.64], R3 ;  /* 0x0000000306007986 */ /* 0x0001e4000c101906 */
[----:B0-----:R-:W-:-:S09]  /*2d10*/  VIADD R3, R3, 0x1 ;  /* 0x0000000103037836 */ /* 0x001fd20000000000 */
[----:B------:R-:W-:Y:S05]  /*2d20*/  @P0 BRA `(.L_x_31) ;  /* 0xfffffffc00e80947 */ /* 0x000fea000383ffff */
.L_x_23:
[----:B------:R-:W-:Y:S05]  /*2d30*/  BSYNC.RECONVERGENT B0 ;  /* 0x0000000000007941 */ /* 0x000fea0003800200 */
.L_x_22:
[C---:B------:R-:W-:Y:S01]  /*2d40*/  VIADD R6, R0.reuse, 0xffffffff ;  /* 0xffffffff00067836 */ /* 0x040fe20000000000 */
[----:B------:R-:W-:Y:S01]  /*2d50*/  BSSY.RECONVERGENT B0, `(.L_x_32) ;  /* 0x0000047000007945 */ /* 0x000fe20003800200 */
[----:B------:R-:W-:-:S05]  /*2d60*/  IMAD.IADD R3, R0, 0x1, -R2 ;  /* 0x0000000100037824 */ /* 0x000fca00078e0a02 */
[----:B------:R-:W-:-:S13]  /*2d70*/  ISETP.GT.AND P0, PT, R6, R3, PT ;  /* 0x000000030600720c */ /* 0x000fda0003f04270 */
[----:B------:R-:W-:Y:S05]  /*2d80*/  @!P0 BRA `(.L_x_33) ;  /* 0x00000004000c8947 */ /* 0x000fea0003800000 */
[C---:B------:R-:W-:Y:S01]  /*2d90*/  VIADD R5, R2.reuse, 0xfffffffe ;  /* 0xfffffffe02057836 */ /* 0x040fe20000000000 */
[----:B------:R-:W-:Y:S01]  /*2da0*/  BSSY.RECONVERGENT B1, `(.L_x_34) ;  /* 0x000001e000017945 */ /* 0x000fe20003800200 */
[----:B------:R-:W-:-:S03]  /*2db0*/  VIADD R11, R2, 0xffffffff ;  /* 0xffffffff020b7836 */ /* 0x000fc60000000000 */
[----:B------:R-:W-:Y:S01]  /*2dc0*/  ISETP.GE.U32.AND P0, PT, R5, 0xf, PT ;  /* 0x0000000f0500780c */ /* 0x000fe20003f06070 */
[----:B------:R-:W-:Y:S01]  /*2dd0*/  IMAD.MOV.U32 R5, RZ, RZ, R6 ;  /* 0x000000ffff057224 */ /* 0x000fe200078e0006 */
[----:B------:R-:W-:-:S04]  /*2de0*/  LOP3.LUT R14, R11, 0xf, RZ, 0xc0, !PT ;  /* 0x0000000f0b0e7812 */ /* 0x000fc800078ec0ff */
[----:B------:R-:W-:-:S07]  /*2df0*/  ISETP.NE.AND P1, PT, R14, RZ, PT ;  /* 0x000000ff0e00720c */ /* 0x000fce0003f25270 */
[----:B------:R-:W-:Y:S06]  /*2e00*/  @!P0 BRA `(.L_x_35) ;  /* 0x00000000005c8947 */ /* 0x000fec0003800000 */
[----:B------:R-:W-:Y:S01]  /*2e10*/  LOP3.LUT R15, R11, 0xfffffff0, RZ, 0xc0, !PT ;  /* 0xfffffff00b0f7812 */ /* 0x000fe200078ec0ff */
[----:B------:R-:W-:-:S07]  /*2e20*/  IMAD.MOV.U32 R10, RZ, RZ, RZ ;  /* 0x000000ffff0a7224 */ /* 0x000fce00078e00ff */
.L_x_36:
[----:B0-----:R-:W-:-:S04]  /*2e30*/  IMAD.WIDE R6, R5, 0x8, R8 ;  /* 0x0000000805067825 */ /* 0x001fc800078e0208 */
[----:B------:R-:W-:Y:S01]  /*2e40*/  VIADD R10, R10, 0x10 ;  /* 0x000000100a0a7836 */ /* 0x000fe20000000000 */
[----:B------:R0:W-:Y:S01]  /*2e50*/  STG.E.64 desc[UR6][R6.64], RZ ;  /* 0x000000ff06007986 */ /* 0x0001e2000c101b06 */
[----:B------:R-:W-:-:S03]  /*2e60*/  VIADD R5, R5, 0xfffffff0 ;  /* 0xfffffff005057836 */ /* 0x000fc60000000000 */
[----:B------:R0:W-:Y:S01]  /*2e70*/  STG.E.64 desc[UR6][R6.64+-0x8], RZ ;  /* 0xfffff8ff06007986 */ /* 0x0001e2000c101b06 */
[----:B------:R-:W-:-:S03]  /*2e80*/  ISETP.NE.AND P0, PT, R10, R15, PT ;  /* 0x0000000f0a00720c */ /* 0x000fc60003f05270 */
[----:B------:R0:W-:Y:S04]  /*2e90*/  STG.E.64 desc[UR6][R6.64+-0x10], RZ ;  /* 0xfffff0ff06007986 */ /* 0x0001e8000c101b06 */
        /* <DEDUP_REMOVED lines=12> */
[----:B------:R0:W-:Y:S01]  /*2f60*/  STG.E.64 desc[UR6][R6.64+-0x78], RZ ;  /* 0xffff88ff06007986 */ /* 0x0001e2000c101b06 */
[----:B------:R-:W-:Y:S05]  /*2f70*/  @P0 BRA `(.L_x_36) ;  /* 0xfffffffc00ac0947 */ /* 0x000fea000383ffff */
.L_x_35:
[----:B------:R-:W-:Y:S05]  /*2f80*/  BSYNC.RECONVERGENT B1 ;  /* 0x0000000000017941 */ /* 0x000fea0003800200 */
.L_x_34:
[----:B------:R-:W-:Y:S05]  /*2f90*/  @!P1 BRA `(.L_x_33) ;  /* 0x0000000000889947 */ /* 0x000fea0003800000 */
[----:B------:R-:W-:Y:S01]  /*2fa0*/  ISETP.GE.U32.AND P0, PT, R14, 0x8, PT ;  /* 0x000000080e00780c */ /* 0x000fe20003f06070 */
[----:B------:R-:W-:Y:S01]  /*2fb0*/  BSSY.RECONVERGENT B1, `(.L_x_37) ;  /* 0x000000e000017945 */ /* 0x000fe20003800200 */
[----:B------:R-:W-:-:S04]  /*2fc0*/  LOP3.LUT R10, R11, 0x7, RZ, 0xc0, !PT ;  /* 0x000000070b0a7812 */ /* 0x000fc800078ec0ff */
[----:B------:R-:W-:-:S07]  /*2fd0*/  ISETP.NE.AND P1, PT, R10, RZ, PT ;  /* 0x000000ff0a00720c */ /* 0x000fce0003f25270 */
[----:B------:R-:W-:Y:S06]  /*2fe0*/  @!P0 BRA `(.L_x_38) ;  /* 0x0000000000288947 */ /* 0x000fec0003800000 */
[----:B0-----:R-:W-:-:S04]  /*2ff0*/  IMAD.WIDE R6, R5, 0x8, R8 ;  /* 0x0000000805067825 */ /* 0x001fc800078e0208 */
[----:B------:R-:W-:Y:S01]  /*3000*/  VIADD R5, R5, 0xfffffff8 ;  /* 0xfffffff805057836 */ /* 0x000fe20000000000 */
[----:B------:R3:W-:Y:S04]  /*3010*/  STG.E.64 desc[UR6][R6.64], RZ ;  /* 0x000000ff06007986 */ /* 0x0007e8000c101b06 */
[----:B------:R3:W-:Y:S04]  /*3020*/  STG.E.64 desc[UR6][R6.64+-0x8], RZ ;  /* 0xfffff8ff06007986 */ /* 0x0007e8000c101b06 */
[----:B------:R3:W-:Y:S04]  /*3030*/  STG.E.64 desc[UR6][R6.64+-0x10], RZ ;  /* 0xfffff0ff06007986 */ /* 0x0007e8000c101b06 */
[----:B------:R3:W-:Y:S04]  /*3040*/  STG.E.64 desc[UR6][R6.64+-0x18], RZ ;  /* 0xffffe8ff06007986 */ /* 0x0007e8000c101b06 */
[----:B------:R3:W-:Y:S04]  /*3050*/  STG.E.64 desc[UR6][R6.64+-0x20], RZ ;  /* 0xffffe0ff06007986 */ /* 0x0007e8000c101b06 */
[----:B------:R3:W-:Y:S04]  /*3060*/  STG.E.64 desc[UR6][R6.64+-0x28], RZ ;  /* 0xffffd8ff06007986 */ /* 0x0007e8000c101b06 */
[----:B------:R3:W-:Y:S04]  /*3070*/  STG.E.64 desc[UR6][R6.64+-0x30], RZ ;  /* 0xffffd0ff06007986 */ /* 0x0007e8000c101b06 */
[----:B------:R3:W-:Y:S02]  /*3080*/  STG.E.64 desc[UR6][R6.64+-0x38], RZ ;  /* 0xffffc8ff06007986 */ /* 0x0007e4000c101b06 */
.L_x_38:
[----:B------:R-:W-:Y:S05]  /*3090*/  BSYNC.RECONVERGENT B1 ;  /* 0x0000000000017941 */ /* 0x000fea0003800200 */
.L_x_37:
[----:B------:R-:W-:Y:S05]  /*30a0*/  @!P1 BRA `(.L_x_33) ;  /* 0x0000000000449947 */ /* 0x000fea0003800000 */
[----:B------:R-:W-:Y:S02]  /*30b0*/  ISETP.GE.U32.AND P0, PT, R10, 0x4, PT ;  /* 0x000000040a00780c */ /* 0x000fe40003f06070 */
[----:B------:R-:W-:-:S04]  /*30c0*/  LOP3.LUT R11, R11, 0x3, RZ, 0xc0, !PT ;  /* 0x000000030b0b7812 */ /* 0x000fc800078ec0ff */
[----:B------:R-:W-:-:S07]  /*30d0*/  ISETP.NE.AND P1, PT, R11, RZ, PT ;  /* 0x000000ff0b00720c */ /* 0x000fce0003f25270 */
[----:B0--3--:R-:W-:-:S04]  /*30e0*/  @P0 IMAD.WIDE R6, R5, 0x8, R8 ;  /* 0x0000000805060825 */ /* 0x009fc800078e0208 */
[----:B------:R-:W-:Y:S01]  /*30f0*/  @P0 VIADD R5, R5, 0xfffffffc ;  /* 0xfffffffc05050836 */ /* 0x000fe20000000000 */
[----:B------:R4:W-:Y:S04]  /*3100*/  @P0 STG.E.64 desc[UR6][R6.64], RZ ;  /* 0x000000ff06000986 */ /* 0x0009e8000c101b06 */
[----:B------:R4:W-:Y:S04]  /*3110*/  @P0 STG.E.64 desc[UR6][R6.64+-0x8], RZ ;  /* 0xfffff8ff06000986 */ /* 0x0009e8000c101b06 */
[----:B------:R4:W-:Y:S04]  /*3120*/  @P0 STG.E.64 desc[UR6][R6.64+-0x10], RZ ;  /* 0xfffff0ff06000986 */ /* 0x0009e8000c101b06 */
[----:B------:R4:W-:Y:S01]  /*3130*/  @P0 STG.E.64 desc[UR6][R6.64+-0x18], RZ ;  /* 0xffffe8ff06000986 */ /* 0x0009e2000c101b06 */
[----:B------:R-:W-:Y:S05]  /*3140*/  @!P1 BRA `(.L_x_33) ;  /* 0x00000000001c9947 */ /* 0x000fea0003800000 */
[----:B------:R-:W-:-:S07]  /*3150*/  IMAD.MOV.U32 R10, RZ, RZ, RZ ;  /* 0x000000ffff0a7224 */ /* 0x000fce00078e00ff */
.L_x_39:
[----:B----4-:R-:W-:-:S04]  /*3160*/  IMAD.WIDE R6, R5, 0x8, R8 ;  /* 0x0000000805067825 */ /* 0x010fc800078e0208 */
[----:B------:R-:W-:Y:S01]  /*3170*/  VIADD R10, R10, 0x1 ;  /* 0x000000010a0a7836 */ /* 0x000fe20000000000 */
[----:B------:R0:W-:Y:S01]  /*3180*/  STG.E.64 desc[UR6][R6.64], RZ ;  /* 0x000000ff06007986 */ /* 0x0001e2000c101b06 */
[----:B------:R-:W-:-:S03]  /*3190*/  VIADD R5, R5, 0xffffffff ;  /* 0xffffffff05057836 */ /* 0x000fc60000000000 */
[----:B------:R-:W-:-:S13]  /*31a0*/  ISETP.NE.AND P0, PT, R10, R11, PT ;  /* 0x0000000b0a00720c */ /* 0x000fda0003f05270 */
[----:B0-----:R-:W-:Y:S05]  /*31b0*/  @P0 BRA `(.L_x_39) ;  /* 0xfffffffc00e80947 */ /* 0x001fea000383ffff */
.L_x_33:
[----:B------:R-:W-:Y:S05]  /*31c0*/  BSYNC.RECONVERGENT B0 ;  /* 0x0000000000007941 */ /* 0x000fea0003800200 */
.L_x_32:
[----:B------:R-:W-:Y:S01]  /*31d0*/  LOP3.LUT R5, RZ, R2, RZ, 0x33, !PT ;  /* 0x00000002ff057212 */ /* 0x000fe200078e33ff */
[----:B0--34-:R-:W-:-:S04]  /*31e0*/  IMAD.WIDE R6, R3, 0x8, R8 ;  /* 0x0000000803067825 */ /* 0x019fc800078e0208 */
[----:B------:R-:W-:Y:S02]  /*31f0*/  IMAD.IADD R5, R5, 0x1, R0 ;  /* 0x0000000105057824 */ /* 0x000fe400078e0200 */
[----:B------:R-:W-:Y:S02]  /*3200*/  IMAD.MOV.U32 R10, RZ, RZ, 0x0 ;  /* 0x00000000ff0a7424 */ /* 0x000fe400078e00ff */
[----:B------:R-:W-:Y:S01]  /*3210*/  IMAD.MOV.U32 R11, RZ, RZ, 0x3ff00000 ;  /* 0x3ff00000ff0b7424 */ /* 0x000fe200078e00ff */
[----:B------:R-:W-:-:S04]  /*3220*/  ISETP.GE.AND P0, PT, R5, RZ, PT ;  /* 0x000000ff0500720c */ /* 0x000fc80003f06270 */
[----:B------:R0:W-:Y:S09]  /*3230*/  STG.E.64 desc[UR6][R6.64], R10 ;  /* 0x0000000a06007986 */ /* 0x0001f2000c101b06 */
[----:B------:R-:W-:Y:S05]  /*3240*/  @!P0 EXIT ;  /* 0x000000000000894d */ /* 0x000fea0003800000 */
[----:B------:R-:W-:Y:S01]  /*3250*/  IMAD.IADD R2, R2, 0x1, -R0 ;  /* 0x0000000102027824 */ /* 0x000fe200078e0a00 */
[----:B------:R-:W3:Y:S01]  /*3260*/  LDCU UR4, c[0x0][0x388] ;  /* 0x00007100ff0477ac */ /* 0x000ee20008000800 */
[----:B------:R-:W4:Y:S05]  /*3270*/  LDCU.64 UR8, c[0x0][0x3a8] ;  /* 0x00007500ff0877ac */ /* 0x000f2a0008000a00 */
.L_x_48:
[----:B01----:R-:W-:Y:S01]  /*3280*/  IMAD.WIDE.U32 R6, R5, 0x8, R8 ;  /* 0x0000000805067825 */ /* 0x003fe200078e0008 */
[----:B------:R-:W-:Y:S01]  /*3290*/  VIMNMX R14, PT, PT, R4, 0x1, PT ;  /* 0x00000001040e7848 */ /* 0x000fe20003fe0100 */
[----:B------:R-:W-:Y:S03]  /*32a0*/  BSSY.RECONVERGENT B0, `(.L_x_40) ;  /* 0x0000010000007945 */ /* 0x000fe60003800200 */
[----:B------:R0:W-:Y:S01]  /*32b0*/  STG.E.64 desc[UR6][R6.64], RZ ;  /* 0x000000ff06007986 */ /* 0x0001e2000c101b06 */
[----:B------:R-:W-:-:S07]  /*32c0*/  VIADD R15, R14, 0xffffffff ;  /* 0xffffffff0e0f7836 */ /* 0x000fce0000000000 */
.L_x_42:
[----:B------:R-:W-:Y:S01]  /*32d0*/  ISETP.GE.AND P0, PT, R4, 0x2, PT ;  /* 0x000000020400780c */ /* 0x000fe20003f06270 */
[----:B-1----:R-:W-:Y:S02]  /*32e0*/  IMAD.MOV.U32 R16, RZ, RZ, R4 ;  /* 0x000000ffff107224 */ /* 0x002fe400078e0004 */
[----:B------:R-:W-:Y:S02]  /*32f0*/  IMAD.MOV.U32 R0, RZ, RZ, R14 ;  /* 0x000000ffff007224 */ /* 0x000fe400078e000e */
[----:B------:R-:W-:-:S08]  /*3300*/  IMAD.MOV.U32 R4, RZ, RZ, R15 ;  /* 0x000000ffff047224 */ /* 0x000fd000078e000f */
[----:B------:R-:W-:Y:S05]  /*3310*/  @!P0 BRA `(.L_x_41) ;  /* 0x0000000000208947 */ /* 0x000fea0003800000 */
[----:B------:R-:W-:-:S04]  /*3320*/  VIADD R0, R16, 0xfffffffe ;  /* 0xfffffffe10007836 */ /* 0x000fc80000000000 */
[----:B---3--:R-:W-:-:S04]  /*3330*/  IMAD R11, R0, UR4, R5 ;  /* 0x00000004000b7c24 */ /* 0x008fc8000f8e0205 */
[----:B------:R-:W-:-:S06]  /*3340*/  IMAD.WIDE R10, R11, 0x8, R12 ;  /* 0x000000080b0a7825 */ /* 0x000fcc00078e020c */
[----:B------:R-:W4:Y:S01]  /*3350*/  LDG.E.64 R10, desc[UR6][R10.64] ;  /* 0x000000060a0a7981 */ /* 0x000f22000c1e1b00 */
[----:B------:R-:W-:Y:S01]  /*3360*/  VIADD R4, R16, 0xffffffff ;  /* 0xffffffff10047836 */ /* 0x000fe20000000000 */
[----:B----4-:R-:W-:-:S14]  /*3370*/  DSETP.GT.AND P0, PT, |R10|, UR8, PT ;  /* 0x000000080a007e2a */ /* 0x010fdc000bf04200 */
[----:B------:R-:W-:Y:S05]  /*3380*/  @P0 BRA `(.L_x_42) ;  /* 0xfffffffc00d00947 */ /* 0x000fea000383ffff */
[----:B------:R-:W-:-:S07]  /*3390*/  IMAD.MOV.U32 R0, RZ, RZ, R16 ;  /* 0x000000ffff007224 */ /* 0x000fce00078e0010 */
.L_x_41:
[----:B---34-:R-:W-:Y:S05]  /*33a0*/  BSYNC.RECONVERGENT B0 ;  /* 0x0000000000007941 */ /* 0x018fea0003800200 */
.L_x_40:
[----:B------:R-:W-:Y:S01]  /*33b0*/  ISETP.GT.AND P0, PT, R0, R3, PT ;  /* 0x000000030000720c */ /* 0x000fe20003f04270 */
[----:B------:R-:W-:Y:S01]  /*33c0*/  BSSY.RECONVERGENT B0, `(.L_x_43) ;  /* 0x0000013000007945 */ /* 0x000fe20003800200 */
[----:B------:R-:W-:-:S11]  /*33d0*/  CS2R R14, SRZ ;  /* 0x00000000000e7805 */ /* 0x000fd6000001ff00 */
[----:B------:R-:W-:Y:S05]  /*33e0*/  @P0 BRA `(.L_x_44) ;  /* 0x0000000000400947 */ /* 0x000fea0003800000 */
[----:B------:R-:W1:Y:S01]  /*33f0*/  LDC R20, c[0x0][0x388] ;  /* 0x0000e200ff147b82 */ /* 0x000e620000000800 */
[----:B--2---:R-:W-:Y:S01]  /*3400*/  IMAD.IADD R18, R2, 0x1, R0 ;  /* 0x0000000102127824 */ /* 0x004fe200078e0200 */
[----:B------:R-:W-:Y:S01]  /*3410*/  CS2R R14, SRZ ;  /* 0x00000000000e7805 */ /* 0x000fe2000001ff00 */
[C---:B------:R-:W-:Y:S02]  /*3420*/  VIADD R21, R0.reuse, 0xffffffff ;  /* 0xffffffff00157836 */ /* 0x040fe40000000000 */
[----:B-1----:R-:W-:-:S07]  /*3430*/  IMAD R19, R0, R20, R5 ;  /* 0x0000001400137224 */ /* 0x002fce00078e0205 */
.L_x_45:
[----:B------:R-:W-:Y:S02]  /*3440*/  VIADD R21, R21, 0x1 ;  /* 0x0000000115157836 */ /* 0x000fe40000000000 */
[----:B------:R-:W-:-:S04]  /*3450*/  IMAD.WIDE R16, R19, 0x8, R12 ;  /* 0x0000000813107825 */ /* 0x000fc800078e020c */
[----:B------:R-:W-:Y:S02]  /*3460*/  IMAD.WIDE R10, R21, 0x8, R8 ;  /* 0x00000008150a7825 */ /* 0x000fe400078e0208 */
[----:B------:R-:W2:Y:S04]  /*3470*/  LDG.E.64 R16, desc[UR6][R16.64] ;  /* 0x0000000610107981 */ /* 0x000ea8000c1e1b00 */
[----:B------:R-:W2:Y:S01]  /*3480*/  LDG.E.64 R10, desc[UR6][R10.64] ;  /* 0x000000060a0a7981 */ /* 0x000ea2000c1e1b00 */
[----:B------:R-:W-:Y:S02]  /*3490*/  VIADD R18, R18, 0x1 ;  /* 0x0000000112127836 */ /* 0x000fe40000000000 */
[----:B------:R-:W-:-:S03]  /*34a0*/  IMAD.IADD R19, R19, 0x1, R20 ;  /* 0x0000000113137824 */ /* 0x000fc600078e0214 */
[----:B------:R-:W-:Y:S01]  /*34b0*/  ISETP.NE.AND P0, PT, R18, 0x1, PT ;  /* 0x000000011200780c */ /* 0x000fe20003f05270 */
[----:B-12---:R-:W-:-:S07]  /*34c0*/  DFMA R14, -R10, R16, R14 ;  /* 0x000000100a0e722b */ /* 0x006fce000000010e */
[----:B------:R1:W-:Y:S05]  /*34d0*/  STG.E.64 desc[UR6][R6.64], R14 ;  /* 0x0000000e06007986 */ /* 0x0003ea000c101b06 */
[----:B------:R-:W-:Y:S05]  /*34e0*/  @P0 BRA `(.L_x_45) ;  /* 0xfffffffc00d40947 */ /* 0x000fea000383ffff */
.L_x_44:
[----:B------:R-:W-:Y:S05]  /*34f0*/  BSYNC.RECONVERGENT B0 ;  /* 0x0000000000007941 */ /* 0x000fea0003800200 */
.L_x_43:
[----:B------:R-:W3:Y:S02]  /*3500*/  LDCU UR5, c[0x0][0x388] ;  /* 0x00007100ff0577ac */ /* 0x000ee40008000800 */
[----:B---3--:R-:W-:-:S04]  /*3510*/  IMAD R17, R4, UR5, R5 ;  /* 0x0000000504117c24 */ /* 0x008fc8000f8e0205 */
[----:B------:R-:W-:-:S06]  /*3520*/  IMAD.WIDE R16, R17, 0x8, R12 ;  /* 0x0000000811107825 */ /* 0x000fcc00078e020c */
[----:B------:R-:W3:Y:S01]  /*3530*/  LDG.E.64 R16, desc[UR6][R16.64] ;  /* 0x0000000610107981 */ /* 0x000ee2000c1e1b00 */
[----:B------:R-:W-:Y:S01]  /*3540*/  IMAD.MOV.U32 R10, RZ, RZ, 0x1 ;  /* 0x00000001ff0a7424 */ /* 0x000fe200078e00ff */
[----:B------:R-:W-:Y:S01]  /*3550*/  FSETP.GEU.AND P1, PT, |R15|, 6.5827683646048100446e-37, PT ;  /* 0x036000000f00780b */ /* 0x000fe20003f2e200 */
[----:B------:R-:W-:Y:S01]  /*3560*/  BSSY.RECONVERGENT B0, `(.L_x_46) ;  /* 0x0000015000007945 */ /* 0x000fe20003800200 */
[----:B---3--:R-:W2:Y:S03]  /*3570*/  MUFU.RCP64H R11, R17 ;  /* 0x00000011000b7308 */ /* 0x008ea60000001800 */
[----:B--2---:R-:W-:-:S08]  /*3580*/  DFMA R18, -R16, R10, 1 ;  /* 0x3ff000001012742b */ /* 0x004fd0000000010a */
[----:B------:R-:W-:-:S08]  /*3590*/  DFMA R18, R18, R18, R18 ;  /* 0x000000121212722b */ /* 0x000fd00000000012 */
[----:B------:R-:W-:-:S08]  /*35a0*/  DFMA R18, R10, R18, R10 ;  /* 0x000000120a12722b */ /* 0x000fd0000000000a */
[----:B------:R-:W-:-:S08]  /*35b0*/  DFMA R10, -R16, R18, 1 ;  /* 0x3ff00000100a742b */ /* 0x000fd00000000112 */
[----:B------:R-:W-:-:S08]  /*35c0*/  DFMA R10, R18, R10, R18 ;  /* 0x0000000a120a722b */ /* 0x000fd00000000012 */
[----:B------:R-:W-:-:S08]  /*35d0*/  DMUL R18, R10, R14 ;  /* 0x0000000e0a127228 */ /* 0x000fd00000000000 */
[----:B------:R-:W-:-:S08]  /*35e0*/  DFMA R20, -R16, R18, R14 ;  /* 0x000000121014722b */ /* 0x000fd0000000010e */
[----:B------:R-:W-:-:S10]  /*35f0*/  DFMA R10, R10, R20, R18 ;  /* 0x000000140a0a722b */ /* 0x000fd40000000012 */
[----:B------:R-:W-:-:S05]  /*3600*/  FFMA R0, RZ, R17, R11 ;  /* 0x00000011ff007223 */ /* 0x000fca000000000b */
[----:B------:R-:W-:-:S13]  /*3610*/  FSETP.GT.AND P0, PT, |R0|, 1.469367938527859385e-39, PT ;  /* 0x001000000000780b */ /* 0x000fda0003f04200 */
[----:B------:R-:W-:Y:S05]  /*3620*/  @P0 BRA P1, `(.L_x_47) ;  /* 0x0000000000200947 */ /* 0x000fea0000800000 */
[----:B------:R-:W-:Y:S01]  /*3630*/  IMAD.MOV.U32 R18, RZ, RZ, R14 ;  /* 0x000000ffff127224 */ /* 0x000fe200078e000e */
[----:B------:R-:W-:Y:S01]  /*3640*/  MOV R0, 0x3690 ;  /* 0x0000369000007802 */ /* 0x000fe20000000f00 */
[----:B------:R-:W-:Y:S02]  /*3650*/  IMAD.MOV.U32 R19, RZ, RZ, R15 ;  /* 0x000000ffff137224 */ /* 0x000fe400078e000f */
[----:B------:R-:W-:Y:S02]  /*3660*/  IMAD.MOV.U32 R20, RZ, RZ, R16 ;  /* 0x000000ffff147224 */ /* 0x000fe400078e0010 */
[----:B------:R-:W-:-:S07]  /*3670*/  IMAD.MOV.U32 R23, RZ, RZ, R17 ;  /* 0x000000ffff177224 */ /* 0x000fce00078e0011 */
[----:B01----:R-:W-:Y:S05]  /*3680*/  CALL.REL.NOINC `($__internal_0_$__cuda_sm20_div_rn_f64_full) ;  /* 0x0000000000207944 */ /* 0x003fea0003c00000 */
[----:B------:R-:W-:Y:S02]  /*3690*/  IMAD.MOV.U32 R10, RZ, RZ, R26 ;  /* 0x000000ffff0a7224 */ /* 0x000fe400078e001a */
[----:B------:R-:W-:-:S07]  /*36a0*/  IMAD.MOV.U32 R11, RZ, RZ, R27 ;  /* 0x000000ffff0b7224 */ /* 0x000fce00078e001b */
.L_x_47:
[----:B------:R-:W-:Y:S05]  /*36b0*/  BSYNC.RECONVERGENT B0 ;  /* 0x0000000000007941 */ /* 0x000fea0003800200 */
.L_x_46:
[----:B------:R2:W-:Y:S01]  /*36c0*/  STG.E.64 desc[UR6][R6.64], R10 ;  /* 0x0000000a06007986 */ /* 0x0005e2000c101b06 */
[C---:B------:R-:W-:Y:S01]  /*36d0*/  ISETP.GT.AND P0, PT, R5.reuse, RZ, PT ;  /* 0x000000ff0500720c */ /* 0x040fe20003f04270 */
[----:B------:R-:W-:-:S12]  /*36e0*/  VIADD R5, R5, 0xffffffff ;  /* 0xffffffff05057836 */ /* 0x000fd80000000000 */
[----:B--2---:R-:W-:Y:S05]  /*36f0*/  @P0 BRA `(.L_x_48) ;  /* 0xfffffff800e00947 */ /* 0x004fea000383ffff */
[----:B------:R-:W-:Y:S05]  /*3700*/  EXIT ;  /* 0x000000000000794d */ /* 0x000fea0003800000 */
        .weak           $__internal_0_$__cuda_sm20_div_rn_f64_full
        .type           $__internal_0_$__cuda_sm20_div_rn_f64_full,@function
        .size           $__internal_0_$__cuda_sm20_div_rn_f64_full,(.L_x_55 - $__internal_0_$__cuda_sm20_div_rn_f64_full)
$__internal_0_$__cuda_sm20_div_rn_f64_full:
[----:B------:R-:W-:Y:S01]  /*3710*/  FSETP.GEU.AND P5, PT, |R19|, 1.469367938527859385e-39, PT ;  /* 0x001000001300780b */ /* 0x000fe20003fae200 */
[----:B------:R-:W-:Y:S01]  /*3720*/  IMAD.MOV.U32 R22, RZ, RZ, R20 ;  /* 0x000000ffff167224 */ /* 0x000fe200078e0014 */
[C---:B------:R-:W-:Y:S01]  /*3730*/  FSETP.GEU.AND P1, PT, |R23|.reuse, 1.469367938527859385e-39, PT ;  /* 0x001000001700780b */ /* 0x040fe20003f2e200 */
[----:B------:R-:W-:Y:S01]  /*3740*/  IMAD.MOV.U32 R25, RZ, RZ, 0x1ca00000 ;  /* 0x1ca00000ff197424 */ /* 0x000fe200078e00ff */
[----:B------:R-:W-:Y:S01]  /*3750*/  LOP3.LUT R21, R23, 0x800fffff, RZ, 0xc0, !PT ;  /* 0x800fffff17157812 */ /* 0x000fe200078ec0ff */
[----:B------:R-:W-:Y:S01]  /*3760*/  IMAD.MOV.U32 R28, RZ, RZ, 0x1 ;  /* 0x00000001ff1c7424 */ /* 0x000fe200078e00ff */
[----:B------:R-:W-:Y:S01]  /*3770*/  LOP3.LUT R35, R19, 0x7ff00000, RZ, 0xc0, !PT ;  /* 0x7ff0000013237812 */ /* 0x000fe200078ec0ff */
[----:B------:R-:W-:Y:S01]  /*3780*/  BSSY.RECONVERGENT B2, `(.L_x_49) ;  /* 0x0000051000027945 */ /* 0x000fe20003800200 */
[----:B------:R-:W-:Y:S02]  /*3790*/  LOP3.LUT R21, R21, 0x3ff00000, RZ, 0xfc, !PT ;  /* 0x3ff0000015157812 */ /* 0x000fe400078efcff */
[----:B------:R-:W-:-:S03]  /*37a0*/  LOP3.LUT R36, R23, 0x7ff00000, RZ, 0xc0, !PT ;  /* 0x7ff0000017247812 */ /* 0x000fc600078ec0ff */
[----:B------:R-:W-:Y:S01]  /*37b0*/  @!P5 LOP3.LUT R24, R23, 0x7ff00000, RZ, 0xc0, !PT ;  /* 0x7ff000001718d812 */ /* 0x000fe200078ec0ff */
[----:B------:R-:W-:Y:S01]  /*37c0*/  @!P5 IMAD.MOV.U32 R26, RZ, RZ, RZ ;  /* 0x000000ffff1ad224 */ /* 0x000fe200078e00ff */
[----:B------:R-:W-:Y:S01]  /*37d0*/  @!P1 DMUL R20, R22, 8.98846567431157953865e+307 ;  /* 0x7fe0000016149828 */ /* 0x000fe20000000000 */
[C---:B------:R-:W-:Y:S02]  /*37e0*/  ISETP.GE.U32.AND P4, PT, R35.reuse, R36, PT ;  /* 0x000000242300720c */ /* 0x040fe40003f86070 */
[----:B------:R-:W-:-:S03]  /*37f0*/  @!P5 ISETP.GE.U32.AND P6, PT, R35, R24, PT ;  /* 0x000000182300d20c */ /* 0x000fc60003fc6070 */
[----:B------:R-:W0:Y:S01]  /*3800*/  MUFU.RCP64H R29, R21 ;  /* 0x00000015001d7308 */ /* 0x000e220000001800 */
[C---:B------:R-:W-:Y:S02]  /*3810*/  @!P5 SEL R27, R25.reuse, 0x63400000, !P6 ;  /* 0x63400000191bd807 */ /* 0x040fe40007000000 */
[----:B------:R-:W-:Y:S02]  /*3820*/  SEL R25, R25, 0x63400000, !P4 ;  /* 0x6340000019197807 */ /* 0x000fe40006000000 */
[--C-:B------:R-:W-:Y:S02]  /*3830*/  @!P5 LOP3.LUT R24, R27, 0x80000000, R19.reuse, 0xf8, !PT ;  /* 0x800000001b18d812 */ /* 0x100fe400078ef813 */
[----:B------:R-:W-:Y:S02]  /*3840*/  LOP3.LUT R25, R25, 0x800fffff, R19, 0xf8, !PT ;  /* 0x800fffff19197812 */ /* 0x000fe400078ef813 */
[----:B------:R-:W-:Y:S01]  /*3850*/  @!P5 LOP3.LUT R27, R24, 0x100000, RZ, 0xfc, !PT ;  /* 0x00100000181bd812 */ /* 0x000fe200078efcff */
[----:B------:R-:W-:Y:S01]  /*3860*/  IMAD.MOV.U32 R24, RZ, RZ, R18 ;  /* 0x000000ffff187224 */ /* 0x000fe200078e0012 */
[----:B------:R-:W-:-:S05]  /*3870*/  @!P1 LOP3.LUT R36, R21, 0x7ff00000, RZ, 0xc0, !PT ;  /* 0x7ff0000015249812 */ /* 0x000fca00078ec0ff */
[----:B------:R-:W-:Y:S02]  /*3880*/  @!P5 DFMA R24, R24, 2, -R26 ;  /* 0x400000001818d82b */ /* 0x000fe4000000081a */
[----:B0-----:R-:W-:-:S08]  /*3890*/  DFMA R26, R28, -R20, 1 ;  /* 0x3ff000001c1a742b */ /* 0x001fd00000000814 */
[----:B------:R-:W-:-:S08]  /*38a0*/  DFMA R26, R26, R26, R26 ;  /* 0x0000001a1a1a722b */ /* 0x000fd0000000001a */
[----:B------:R-:W-:-:S08]  /*38b0*/  DFMA R28, R28, R26, R28 ;  /* 0x0000001a1c1c722b */ /* 0x000fd0000000001c */
[----:B------:R-:W-:-:S08]  /*38c0*/  DFMA R26, R28, -R20, 1 ;  /* 0x3ff000001c1a742b */ /* 0x000fd00000000814 */
[----:B------:R-:W-:-:S08]  /*38d0*/  DFMA R26, R28, R26, R28 ;  /* 0x0000001a1c1a722b */ /* 0x000fd0000000001c */
[----:B------:R-:W-:-:S08]  /*38e0*/  DMUL R28, R26, R24 ;  /* 0x000000181a1c7228 */ /* 0x000fd00000000000 */
[----:B------:R-:W-:-:S08]  /*38f0*/  DFMA R30, R28, -R20, R24 ;  /* 0x800000141c1e722b */ /* 0x000fd00000000018 */
[----:B------:R-:W-:Y:S01]  /*3900*/  DFMA R30, R26, R30, R28 ;  /* 0x0000001e1a1e722b */ /* 0x000fe2000000001c */
[----:B------:R-:W-:Y:S01]  /*3910*/  IMAD.MOV.U32 R28, RZ, RZ, R35 ;  /* 0x000000ffff1c7224 */ /* 0x000fe200078e0023 */
[----:B------:R-:W-:-:S05]  /*3920*/  @!P5 LOP3.LUT R28, R25, 0x7ff00000, RZ, 0xc0, !PT ;  /* 0x7ff00000191cd812 */ /* 0x000fca00078ec0ff */
[----:B------:R-:W-:-:S05]  /*3930*/  VIADD R26, R28, 0xffffffff ;  /* 0xffffffff1c1a7836 */ /* 0x000fca0000000000 */
[----:B------:R-:W-:Y:S01]  /*3940*/  ISETP.GT.U32.AND P1, PT, R26, 0x7feffffe, PT ;  /* 0x7feffffe1a00780c */ /* 0x000fe20003f24070 */
[----:B------:R-:W-:-:S05]  /*3950*/  VIADD R26, R36, 0xffffffff ;  /* 0xffffffff241a7836 */ /* 0x000fca0000000000 */
[----:B------:R-:W-:-:S13]  /*3960*/  ISETP.GT.U32.OR P1, PT, R26, 0x7feffffe, P1 ;  /* 0x7feffffe1a00780c */ /* 0x000fda0000f24470 */
[----:B------:R-:W-:Y:S05]  /*3970*/  @P1 BRA `(.L_x_50) ;  /* 0x0000000000701947 */ /* 0x000fea0003800000 */
[----:B------:R-:W-:Y:S01]  /*3980*/  LOP3.LUT R26, R23, 0x7ff00000, RZ, 0xc0, !PT ;  /* 0x7ff00000171a7812 */ /* 0x000fe200078ec0ff */
[----:B------:R-:W-:Y:S02]  /*3990*/  IMAD.MOV.U32 R18, RZ, RZ, 0x1ca00000 ;  /* 0x1ca00000ff127424 */ /* 0x000fe400078e00ff */
[----:B------:R-:W-:Y:S01]  /*39a0*/  IMAD.MOV.U32 R28, RZ, RZ, RZ ;  /* 0x000000ffff1c7224 */ /* 0x000fe200078e00ff */
[CC--:B------:R-:W-:Y:S02]  /*39b0*/  VIADDMNMX R19, R35.reuse, -R26.reuse, 0xb9600000, !PT ;  /* 0xb960000023137446 */ /* 0x0c0fe4000780091a */
[----:B------:R-:W-:Y:S02]  /*39c0*/  ISETP.GE.U32.AND P1, PT, R35, R26, PT ;  /* 0x0000001a2300720c */ /* 0x000fe40003f26070 */
[----:B------:R-:W-:Y:S02]  /*39d0*/  VIMNMX R19, PT, PT, R19, 0x46a00000, PT ;  /* 0x46a0000013137848 */ /* 0x000fe40003fe0100 */
[----:B------:R-:W-:-:S05]  /*39e0*/  SEL R18, R18, 0x63400000, !P1 ;  /* 0x6340000012127807 */ /* 0x000fca0004800000 */
[----:B------:R-:W-:-:S04]  /*39f0*/  IMAD.IADD R18, R19, 0x1, -R18 ;  /* 0x0000000113127824 */ /* 0x000fc800078e0a12 */
[----:B------:R-:W-:-:S06]  /*3a00*/  VIADD R29, R18, 0x7fe00000 ;  /* 0x7fe00000121d7836 */ /* 0x000fcc0000000000 */
[----:B------:R-:W-:-:S10]  /*3a10*/  DMUL R26, R30, R28 ;  /* 0x0000001c1e1a7228 */ /* 0x000fd40000000000 */
[----:B------:R-:W-:-:S13]  /*3a20*/  FSETP.GTU.AND P1, PT, |R27|, 1.469367938527859385e-39, PT ;  /* 0x001000001b00780b */ /* 0x000fda0003f2c200 */
[----:B------:R-:W-:Y:S05]  /*3a30*/  @P1 BRA `(.L_x_51) ;  /* 0x0000000000941947 */ /* 0x000fea0003800000 */
[----:B------:R-:W-:Y:S01]  /*3a40*/  DFMA R20, R30, -R20, R24 ;  /* 0x800000141e14722b */ /* 0x000fe20000000018 */
[----:B------:R-:W-:-:S09]  /*3a50*/  IMAD.MOV.U32 R28, RZ, RZ, RZ ;  /* 0x000000ffff1c7224 */ /* 0x000fd200078e00ff */
[C---:B------:R-:W-:Y:S02]  /*3a60*/  FSETP.NEU.AND P1, PT, R21.reuse, RZ, PT ;  /* 0x000000ff1500720b */ /* 0x040fe40003f2d000 */
[----:B------:R-:W-:-:S04]  /*3a70*/  LOP3.LUT R23, R21, 0x80000000, R23, 0x48, !PT ;  /* 0x8000000015177812 */ /* 0x000fc800078e4817 */
[----:B------:R-:W-:-:S07]  /*3a80*/  LOP3.LUT R29, R23, R29, RZ, 0xfc, !PT ;  /* 0x0000001d171d7212 */ /* 0x000fce00078efcff */
[----:B------:R-:W-:Y:S05]  /*3a90*/  @!P1 BRA `(.L_x_51) ;  /* 0x00000000007c9947 */ /* 0x000fea0003800000 */
[----:B------:R-:W-:Y:S01]  /*3aa0*/  IMAD.MOV R21, RZ, RZ, -R18 ;  /* 0x000000ffff157224 */ /* 0x000fe200078e0a12 */
[----:B------:R-:W-:Y:S01]  /*3ab0*/  DMUL.RP R28, R30, R28 ;  /* 0x0000001c1e1c7228 */ /* 0x000fe20000008000 */
[----:B------:R-:W-:Y:S01]  /*3ac0*/  IMAD.MOV.U32 R20, RZ, RZ, RZ ;  /* 0x000000ffff147224 */ /* 0x000fe200078e00ff */
[----:B------:R-:W-:-:S05]  /*3ad0*/  IADD3 R19, PT, PT, -R18, -0x43300000, RZ ;  /* 0xbcd0000012137810 */ /* 0x000fca0007ffe1ff */
[----:B------:R-:W-:-:S03]  /*3ae0*/  DFMA R20, R26, -R20, R30 ;  /* 0x800000141a14722b */ /* 0x000fc6000000001e */
[----:B------:R-:W-:-:S07]  /*3af0*/  LOP3.LUT R23, R29, R23, RZ, 0x3c, !PT ;  /* 0x000000171d177212 */ /* 0x000fce00078e3cff */
[----:B------:R-:W-:-:S04]  /*3b00*/  FSETP.NEU.AND P1, PT, |R21|, R19, PT ;  /* 0x000000131500720b */ /* 0x000fc80003f2d200 */
[----:B------:R-:W-:Y:S02]  /*3b10*/  FSEL R26, R28, R26, !P1 ;  /* 0x0000001a1c1a7208 */ /* 0x000fe40004800000 */
[----:B------:R-:W-:Y:S01]  /*3b20*/  FSEL R27, R23, R27, !P1 ;  /* 0x0000001b171b7208 */ /* 0x000fe20004800000 */
[----:B------:R-:W-:Y:S06]  /*3b30*/  BRA `(.L_x_51) ;  /* 0x0000000000547947 */ /* 0x000fec0003800000 */
.L_x_50:
[----:B------:R-:W-:-:S14]  /*3b40*/  DSETP.NAN.AND P1, PT, R18, R18, PT ;  /* 0x000000121200722a */ /* 0x000fdc0003f28000 */
[----:B------:R-:W-:Y:S05]  /*3b50*/  @P1 BRA `(.L_x_52) ;  /* 0x0000000000441947 */ /* 0x000fea0003800000 */
[----:B------:R-:W-:-:S14]  /*3b60*/  DSETP.NAN.AND P1, PT, R22, R22, PT ;  /* 0x000000161600722a */ /* 0x000fdc0003f28000 */
[----:B------:R-:W-:Y:S05]  /*3b70*/  @P1 BRA `(.L_x_53) ;  /* 0x0000000000301947 */ /* 0x000fea0003800000 */
[----:B------:R-:W-:Y:S01]  /*3b80*/  ISETP.NE.AND P1, PT, R28, R36, PT ;  /* 0x000000241c00720c */ /* 0x000fe20003f25270 */
[----:B------:R-:W-:Y:S02]  /*3b90*/  IMAD.MOV.U32 R26, RZ, RZ, 0x0 ;  /* 0x00000000ff1a7424 */ /* 0x000fe400078e00ff */
[----:B------:R-:W-:-:S10]  /*3ba0*/  IMAD.MOV.U32 R27, RZ, RZ, -0x80000 ;  /* 0xfff80000ff1b7424 */ /* 0x000fd400078e00ff */
[----:B------:R-:W-:Y:S05]  /*3bb0*/  @!P1 BRA `(.L_x_51) ;  /* 0x0000000000349947 */ /* 0x000fea0003800000 */
[----:B------:R-:W-:Y:S02]  /*3bc0*/  ISETP.NE.AND P1, PT, R28, 0x7ff00000, PT ;  /* 0x7ff000001c00780c */ /* 0x000fe40003f25270 */
[----:B------:R-:W-:Y:S02]  /*3bd0*/  LOP3.LUT R27, R19, 0x80000000, R23, 0x48, !PT ;  /* 0x80000000131b7812 */ /* 0x000fe400078e4817 */
[----:B------:R-:W-:-:S13]  /*3be0*/  ISETP.EQ.OR P1, PT, R36, RZ, !P1 ;  /* 0x000000ff2400720c */ /* 0x000fda0004f22670 */
[----:B------:R-:W-:Y:S01]  /*3bf0*/  @P1 LOP3.LUT R18, R27, 0x7ff00000, RZ, 0xfc, !PT ;  /* 0x7ff000001b121812 */ /* 0x000fe200078efcff */
[----:B------:R-:W-:Y:S02]  /*3c00*/  @!P1 IMAD.MOV.U32 R26, RZ, RZ, RZ ;  /* 0x000000ffff1a9224 */ /* 0x000fe400078e00ff */
[----:B------:R-:W-:Y:S02]  /*3c10*/  @P1 IMAD.MOV.U32 R26, RZ, RZ, RZ ;  /* 0x000000ffff1a1224 */ /* 0x000fe400078e00ff */
[----:B------:R-:W-:Y:S01]  /*3c20*/  @P1 IMAD.MOV.U32 R27, RZ, RZ, R18 ;  /* 0x000000ffff1b1224 */ /* 0x000fe200078e0012 */
[----:B------:R-:W-:Y:S06]  /*3c30*/  BRA `(.L_x_51) ;  /* 0x0000000000147947 */ /* 0x000fec0003800000 */
.L_x_53:
[----:B------:R-:W-:Y:S01]  /*3c40*/  LOP3.LUT R27, R23, 0x80000, RZ, 0xfc, !PT ;  /* 0x00080000171b7812 */ /* 0x000fe200078efcff */
[----:B------:R-:W-:Y:S01]  /*3c50*/  IMAD.MOV.U32 R26, RZ, RZ, R22 ;  /* 0x000000ffff1a7224 */ /* 0x000fe200078e0016 */
[----:B------:R-:W-:Y:S06]  /*3c60*/  BRA `(.L_x_51) ;  /* 0x0000000000087947 */ /* 0x000fec0003800000 */
.L_x_52:
[----:B------:R-:W-:Y:S01]  /*3c70*/  LOP3.LUT R27, R19, 0x80000, RZ, 0xfc, !PT ;  /* 0x00080000131b7812 */ /* 0x000fe200078efcff */
[----:B------:R-:W-:-:S07]  /*3c80*/  IMAD.MOV.U32 R26, RZ, RZ, R18 ;  /* 0x000000ffff1a7224 */ /* 0x000fce00078e0012 */
.L_x_51:
[----:B------:R-:W-:Y:S05]  /*3c90*/  BSYNC.RECONVERGENT B2 ;  /* 0x0000000000027941 */ /* 0x000fea0003800200 */
.L_x_49:
[----:B------:R-:W-:Y:S02]  /*3ca0*/  IMAD.MOV.U32 R18, RZ, RZ, R0 ;  /* 0x000000ffff127224 */ /* 0x000fe400078e0000 */
[----:B------:R-:W-:-:S04]  /*3cb0*/  IMAD.MOV.U32 R19, RZ, RZ, 0x0 ;  /* 0x00000000ff137424 */ /* 0x000fc800078e00ff */
[----:B------:R-:W-:Y:S05]  /*3cc0*/  RET.REL.NODEC R18 `(nullSpace1dBatchKernel) ;  /* 0xffffffc012cc7950 */ /* 0x000fea0003c3ffff */
.L_x_54:
[----:B------:R-:W-:-:S00]  /*3cd0*/  BRA `(.L_x_54) ;  /* 0xfffffffc00fc7947 */ /* 0x000fc0000383ffff */
[----:B------:R-:W-:-:S00]  /*3ce0*/  NOP ;  /* 0x0000000000007918 */ /* 0x000fc00000000000 */
        /* <DEDUP_REMOVED lines=9> */
.L_x_55:


//--------------------- .nv.shared.reserved.0     --------------------------
	.section	.nv.shared.reserved.0,"aw",@nobits
	.weak		__nv_reservedSMEM_offset_0_alias
	.size		__nv_reservedSMEM_offset_0_alias, 0, 64
	.other		__nv_reservedSMEM_offset_0_alias,@"STO_CUDA_RESERVED_SHARED STV_DEFAULT"
__nv_reservedSMEM_offset_0_alias:
	.zero		0
	.zero		64


//--------------------- .nv.constant0.nullSpace1dBatchKernel --------------------------
	.section	.nv.constant0.nullSpace1dBatchKernel,"a",@progbits
	.sectionflags	@""
	.align	4
.nv.constant0.nullSpace1dBatchKernel:
	.zero		952


//--------------------- SYMBOLS --------------------------

	.type		.nv.reservedSmem.offset0,@object
	.size		.nv.reservedSmem.offset0,0x4
